//
// Generated by NVIDIA NVVM Compiler
//
// Compiler Build ID: CL-36424714
// Cuda compilation tools, release 13.0, V13.0.88
// Based on NVVM 20.0.0
//

.version 9.0
.target sm_100
.address_size 64

	// .globl	kernel_conv_components_double
.func  (.param .align 16 .b8 func_retval0[16]) __internal_trig_reduction_slowpathd
(
	.param .b64 __internal_trig_reduction_slowpathd_param_0
)
;
.global .align 4 .b8 __cudart_i2opi_f[24] = {65, 144, 67, 60, 153, 149, 98, 219, 192, 221, 52, 245, 209, 87, 39, 252, 41, 21, 68, 78, 110, 131, 249, 162};
.global .align 8 .b8 __cudart_i2opi_d[144] = {8, 93, 141, 31, 177, 95, 251, 107, 234, 146, 82, 138, 247, 57, 7, 61, 123, 241, 229, 235, 199, 186, 39, 117, 45, 234, 95, 158, 102, 63, 70, 79, 183, 9, 203, 39, 207, 126, 54, 109, 31, 109, 10, 90, 139, 17, 47, 239, 15, 152, 5, 222, 255, 151, 248, 31, 59, 40, 249, 189, 139, 95, 132, 156, 244, 57, 83, 131, 57, 214, 145, 57, 65, 126, 95, 180, 38, 112, 156, 233, 132, 68, 187, 46, 245, 53, 130, 232, 62, 167, 41, 177, 28, 235, 29, 254, 28, 146, 209, 9, 234, 46, 73, 6, 224, 210, 77, 66, 58, 110, 36, 183, 97, 197, 187, 222, 171, 99, 81, 254, 65, 144, 67, 60, 153, 149, 98, 219, 192, 221, 52, 245, 209, 87, 39, 252, 41, 21, 68, 78, 110, 131, 249, 162};
.global .align 16 .b8 __cudart_sin_cos_coeffs[128] = {70, 210, 176, 44, 241, 229, 90, 190, 146, 227, 172, 105, 227, 29, 199, 62, 161, 98, 219, 25, 160, 1, 42, 191, 24, 8, 17, 17, 17, 17, 129, 63, 84, 85, 85, 85, 85, 85, 197, 191, 0, 0, 0, 0, 0, 0, 0, 0, 0, 0, 0, 0, 0, 0, 0, 0, 100, 129, 253, 32, 131, 255, 168, 189, 40, 133, 239, 193, 167, 238, 33, 62, 217, 230, 6, 142, 79, 126, 146, 190, 233, 188, 221, 25, 160, 1, 250, 62, 71, 93, 193, 22, 108, 193, 86, 191, 81, 85, 85, 85, 85, 85, 165, 63, 0, 0, 0, 0, 0, 0, 224, 191, 0, 0, 0, 0, 0, 0, 240, 63};

.visible .entry kernel_conv_components_double(
	.param .u64 .ptr .align 1 kernel_conv_components_double_param_0,
	.param .u64 .ptr .align 1 kernel_conv_components_double_param_1,
	.param .u64 .ptr .align 1 kernel_conv_components_double_param_2,
	.param .u64 kernel_conv_components_double_param_3,
	.param .u64 kernel_conv_components_double_param_4,
	.param .u64 kernel_conv_components_double_param_5,
	.param .u64 kernel_conv_components_double_param_6
)
{
	.reg .pred 	%p<9>;
	.reg .b32 	%r<37>;
	.reg .b64 	%rd<24>;
	.reg .b64 	%fd<7>;

	ld.param.u64 	%rd5, [kernel_conv_components_double_param_0];
	ld.param.u64 	%rd6, [kernel_conv_components_double_param_1];
	ld.param.u64 	%rd8, [kernel_conv_components_double_param_3];
	ld.param.u64 	%rd9, [kernel_conv_components_double_param_4];
	ld.param.u64 	%rd10, [kernel_conv_components_double_param_5];
	ld.param.u64 	%rd11, [kernel_conv_components_double_param_6];
	mov.u32 	%r1, %ctaid.x;
	mov.u32 	%r2, %ntid.x;
	mov.u32 	%r3, %tid.x;
	mad.lo.s32 	%r4, %r1, %r2, %r3;
	mov.u32 	%r24, %ctaid.y;
	mov.u32 	%r5, %ntid.y;
	mov.u32 	%r25, %tid.y;
	mad.lo.s32 	%r6, %r24, %r5, %r25;
	mov.u32 	%r26, %ctaid.z;
	mov.u32 	%r7, %ntid.z;
	mov.u32 	%r27, %tid.z;
	mad.lo.s32 	%r33, %r26, %r7, %r27;
	cvt.u64.u32 	%rd12, %r33;
	setp.le.u64 	%p1, %rd10, %rd12;
	@%p1 bra 	$L__BB0_11;
	ld.param.u64 	%rd23, [kernel_conv_components_double_param_2];
	cvt.u32.u64 	%r9, %rd9;
	cvt.u32.u64 	%r10, %rd11;
	mov.u32 	%r28, %nctaid.x;
	mul.lo.s32 	%r11, %r28, %r2;
	mov.u32 	%r29, %nctaid.y;
	mul.lo.s32 	%r12, %r29, %r5;
	mov.u32 	%r30, %nctaid.z;
	mul.lo.s32 	%r13, %r30, %r7;
	add.s32 	%r31, %r28, %r1;
	mad.lo.s32 	%r14, %r2, %r31, %r3;
	cvta.to.global.u64 	%rd1, %rd5;
	cvta.to.global.u64 	%rd2, %rd23;
	cvta.to.global.u64 	%rd3, %rd6;
$L__BB0_2:
	cvt.u64.u32 	%rd13, %r6;
	setp.le.u64 	%p2, %rd9, %rd13;
	@%p2 bra 	$L__BB0_10;
	mov.u32 	%r34, %r6;
$L__BB0_4:
	cvt.s64.s32 	%rd14, %r4;
	setp.le.u64 	%p3, %rd8, %rd14;
	@%p3 bra 	$L__BB0_9;
	mad.lo.s32 	%r32, %r33, %r9, %r34;
	mad.lo.s32 	%r36, %r32, %r10, %r4;
	mov.u32 	%r35, %r14;
$L__BB0_6:
	mul.wide.s32 	%rd15, %r36, 8;
	add.s64 	%rd4, %rd1, %rd15;
	ld.global.f64 	%fd6, [%rd4];
	setp.num.f64 	%p4, %fd6, %fd6;
	@%p4 bra 	$L__BB0_8;
	mov.b64 	%rd16, 0;
	st.global.u64 	[%rd4], %rd16;
	mov.f64 	%fd6, 0d0000000000000000;
$L__BB0_8:
	selp.f64 	%fd4, 0d3FF0000000000000, 0d0000000000000000, %p4;
	add.s64 	%rd18, %rd2, %rd15;
	st.global.f64 	[%rd18], %fd4;
	mul.f64 	%fd5, %fd6, %fd6;
	add.s64 	%rd19, %rd3, %rd15;
	st.global.f64 	[%rd19], %fd5;
	cvt.s64.s32 	%rd20, %r35;
	setp.gt.u64 	%p6, %rd8, %rd20;
	add.s32 	%r36, %r36, %r11;
	add.s32 	%r35, %r35, %r11;
	@%p6 bra 	$L__BB0_6;
$L__BB0_9:
	add.s32 	%r34, %r34, %r12;
	cvt.s64.s32 	%rd21, %r34;
	setp.gt.u64 	%p7, %rd9, %rd21;
	@%p7 bra 	$L__BB0_4;
$L__BB0_10:
	add.s32 	%r33, %r33, %r13;
	cvt.s64.s32 	%rd22, %r33;
	setp.gt.u64 	%p8, %rd10, %rd22;
	@%p8 bra 	$L__BB0_2;
$L__BB0_11:
	ret;

}
	// .globl	kernel_conv_components_float
.visible .entry kernel_conv_components_float(
	.param .u64 .ptr .align 1 kernel_conv_components_float_param_0,
	.param .u64 .ptr .align 1 kernel_conv_components_float_param_1,
	.param .u64 .ptr .align 1 kernel_conv_components_float_param_2,
	.param .u64 kernel_conv_components_float_param_3,
	.param .u64 kernel_conv_components_float_param_4,
	.param .u64 kernel_conv_components_float_param_5,
	.param .u64 kernel_conv_components_float_param_6
)
{
	.reg .pred 	%p<9>;
	.reg .b32 	%r<38>;
	.reg .b32 	%f<8>;
	.reg .b64 	%rd<23>;

	ld.param.u64 	%rd5, [kernel_conv_components_float_param_0];
	ld.param.u64 	%rd6, [kernel_conv_components_float_param_1];
	ld.param.u64 	%rd8, [kernel_conv_components_float_param_3];
	ld.param.u64 	%rd9, [kernel_conv_components_float_param_4];
	ld.param.u64 	%rd10, [kernel_conv_components_float_param_5];
	ld.param.u64 	%rd11, [kernel_conv_components_float_param_6];
	mov.u32 	%r1, %ctaid.x;
	mov.u32 	%r2, %ntid.x;
	mov.u32 	%r3, %tid.x;
	mad.lo.s32 	%r4, %r1, %r2, %r3;
	mov.u32 	%r24, %ctaid.y;
	mov.u32 	%r5, %ntid.y;
	mov.u32 	%r25, %tid.y;
	mad.lo.s32 	%r6, %r24, %r5, %r25;
	mov.u32 	%r26, %ctaid.z;
	mov.u32 	%r7, %ntid.z;
	mov.u32 	%r27, %tid.z;
	mad.lo.s32 	%r34, %r26, %r7, %r27;
	cvt.u64.u32 	%rd12, %r34;
	setp.le.u64 	%p1, %rd10, %rd12;
	@%p1 bra 	$L__BB1_11;
	ld.param.u64 	%rd22, [kernel_conv_components_float_param_2];
	cvt.u32.u64 	%r9, %rd9;
	cvt.u32.u64 	%r10, %rd11;
	mov.u32 	%r28, %nctaid.x;
	mul.lo.s32 	%r11, %r28, %r2;
	mov.u32 	%r29, %nctaid.y;
	mul.lo.s32 	%r12, %r29, %r5;
	mov.u32 	%r30, %nctaid.z;
	mul.lo.s32 	%r13, %r30, %r7;
	add.s32 	%r31, %r28, %r1;
	mad.lo.s32 	%r14, %r2, %r31, %r3;
	cvta.to.global.u64 	%rd1, %rd5;
	cvta.to.global.u64 	%rd2, %rd22;
	cvta.to.global.u64 	%rd3, %rd6;
$L__BB1_2:
	cvt.u64.u32 	%rd13, %r6;
	setp.le.u64 	%p2, %rd9, %rd13;
	@%p2 bra 	$L__BB1_10;
	mov.u32 	%r35, %r6;
$L__BB1_4:
	cvt.s64.s32 	%rd14, %r4;
	setp.le.u64 	%p3, %rd8, %rd14;
	@%p3 bra 	$L__BB1_9;
	mad.lo.s32 	%r32, %r34, %r9, %r35;
	mad.lo.s32 	%r37, %r32, %r10, %r4;
	mov.u32 	%r36, %r14;
$L__BB1_6:
	mul.wide.s32 	%rd15, %r37, 4;
	add.s64 	%rd4, %rd1, %rd15;
	ld.global.f32 	%f7, [%rd4];
	abs.f32 	%f2, %f7;
	setp.num.f32 	%p4, %f2, %f2;
	@%p4 bra 	$L__BB1_8;
	mov.b32 	%r33, 0;
	st.global.u32 	[%rd4], %r33;
	mov.f32 	%f7, 0f00000000;
$L__BB1_8:
	selp.f32 	%f5, 0f3F800000, 0f00000000, %p4;
	add.s64 	%rd17, %rd2, %rd15;
	st.global.f32 	[%rd17], %f5;
	mul.f32 	%f6, %f7, %f7;
	add.s64 	%rd18, %rd3, %rd15;
	st.global.f32 	[%rd18], %f6;
	cvt.s64.s32 	%rd19, %r36;
	setp.gt.u64 	%p6, %rd8, %rd19;
	add.s32 	%r37, %r37, %r11;
	add.s32 	%r36, %r36, %r11;
	@%p6 bra 	$L__BB1_6;
$L__BB1_9:
	add.s32 	%r35, %r35, %r12;
	cvt.s64.s32 	%rd20, %r35;
	setp.gt.u64 	%p7, %rd9, %rd20;
	@%p7 bra 	$L__BB1_4;
$L__BB1_10:
	add.s32 	%r34, %r34, %r13;
	cvt.s64.s32 	%rd21, %r34;
	setp.gt.u64 	%p8, %rd10, %rd21;
	@%p8 bra 	$L__BB1_2;
$L__BB1_11:
	ret;

}
	// .globl	kernel_calcNumDenom_intensity_double
.visible .entry kernel_calcNumDenom_intensity_double(
	.param .u64 .ptr .align 1 kernel_calcNumDenom_intensity_double_param_0,
	.param .u64 .ptr .align 1 kernel_calcNumDenom_intensity_double_param_1,
	.param .u64 .ptr .align 1 kernel_calcNumDenom_intensity_double_param_2,
	.param .u64 .ptr .align 1 kernel_calcNumDenom_intensity_double_param_3,
	.param .u64 .ptr .align 1 kernel_calcNumDenom_intensity_double_param_4,
	.param .u64 .ptr .align 1 kernel_calcNumDenom_intensity_double_param_5,
	.param .u64 .ptr .align 1 kernel_calcNumDenom_intensity_double_param_6,
	.param .u64 .ptr .align 1 kernel_calcNumDenom_intensity_double_param_7,
	.param .u64 kernel_calcNumDenom_intensity_double_param_8,
	.param .u64 kernel_calcNumDenom_intensity_double_param_9,
	.param .u64 kernel_calcNumDenom_intensity_double_param_10,
	.param .u64 kernel_calcNumDenom_intensity_double_param_11
)
{
	.reg .pred 	%p<7>;
	.reg .b32 	%r<40>;
	.reg .b64 	%rd<48>;
	.reg .b64 	%fd<37>;

	ld.param.u64 	%rd17, [kernel_calcNumDenom_intensity_double_param_8];
	ld.param.u64 	%rd19, [kernel_calcNumDenom_intensity_double_param_10];
	mov.u32 	%r1, %ctaid.x;
	mov.u32 	%r2, %ntid.x;
	mov.u32 	%r3, %tid.x;
	mov.u32 	%r20, %ctaid.y;
	mov.u32 	%r4, %ntid.y;
	mov.u32 	%r21, %tid.y;
	mad.lo.s32 	%r5, %r20, %r4, %r21;
	mov.u32 	%r22, %ctaid.z;
	mov.u32 	%r23, %ntid.z;
	mov.u32 	%r24, %tid.z;
	mad.lo.s32 	%r36, %r22, %r23, %r24;
	cvt.u64.u32 	%rd21, %r36;
	setp.le.u64 	%p1, %rd19, %rd21;
	@%p1 bra 	$L__BB2_9;
	ld.param.u64 	%rd43, [kernel_calcNumDenom_intensity_double_param_7];
	ld.param.u64 	%rd42, [kernel_calcNumDenom_intensity_double_param_6];
	ld.param.u64 	%rd41, [kernel_calcNumDenom_intensity_double_param_5];
	ld.param.u64 	%rd40, [kernel_calcNumDenom_intensity_double_param_4];
	ld.param.u64 	%rd39, [kernel_calcNumDenom_intensity_double_param_3];
	ld.param.u64 	%rd38, [kernel_calcNumDenom_intensity_double_param_2];
	ld.param.u64 	%rd37, [kernel_calcNumDenom_intensity_double_param_1];
	ld.param.u64 	%rd36, [kernel_calcNumDenom_intensity_double_param_0];
	mov.u32 	%r25, %nctaid.x;
	mul.lo.s32 	%r7, %r25, %r2;
	mov.u32 	%r26, %nctaid.y;
	mul.lo.s32 	%r8, %r26, %r4;
	add.s32 	%r27, %r25, %r1;
	mad.lo.s32 	%r9, %r2, %r27, %r3;
	cvta.to.global.u64 	%rd1, %rd37;
	cvta.to.global.u64 	%rd2, %rd41;
	cvta.to.global.u64 	%rd3, %rd38;
	cvta.to.global.u64 	%rd4, %rd40;
	cvta.to.global.u64 	%rd5, %rd36;
	cvta.to.global.u64 	%rd6, %rd39;
	cvta.to.global.u64 	%rd7, %rd42;
	cvta.to.global.u64 	%rd8, %rd43;
$L__BB2_2:
	ld.param.u64 	%rd44, [kernel_calcNumDenom_intensity_double_param_9];
	cvt.u64.u32 	%rd22, %r5;
	setp.le.u64 	%p2, %rd44, %rd22;
	@%p2 bra 	$L__BB2_8;
	mov.u32 	%r37, %r5;
$L__BB2_4:
	mov.u32 	%r28, %ctaid.x;
	mov.u32 	%r29, %ntid.x;
	mov.u32 	%r30, %tid.x;
	mad.lo.s32 	%r12, %r28, %r29, %r30;
	cvt.s64.s32 	%rd23, %r12;
	setp.le.u64 	%p3, %rd17, %rd23;
	@%p3 bra 	$L__BB2_7;
	ld.param.u64 	%rd47, [kernel_calcNumDenom_intensity_double_param_11];
	ld.param.u64 	%rd45, [kernel_calcNumDenom_intensity_double_param_9];
	cvt.u32.u64 	%r31, %rd45;
	mad.lo.s32 	%r32, %r36, %r31, %r37;
	cvt.u32.u64 	%r33, %rd47;
	mad.lo.s32 	%r39, %r32, %r33, %r12;
	mov.u32 	%r38, %r9;
$L__BB2_6:
	mul.wide.s32 	%rd24, %r39, 16;
	add.s64 	%rd25, %rd1, %rd24;
	ld.global.v2.f64 	{%fd1, %fd2}, [%rd25];
	add.s64 	%rd26, %rd2, %rd24;
	ld.global.v2.f64 	{%fd3, %fd4}, [%rd26];
	mul.f64 	%fd5, %fd2, %fd4;
	fma.rn.f64 	%fd6, %fd1, %fd3, %fd5;
	mul.f64 	%fd7, %fd1, %fd4;
	mul.f64 	%fd8, %fd2, %fd3;
	sub.f64 	%fd9, %fd7, %fd8;
	add.s64 	%rd27, %rd3, %rd24;
	ld.global.v2.f64 	{%fd10, %fd11}, [%rd27];
	add.s64 	%rd28, %rd4, %rd24;
	ld.global.v2.f64 	{%fd12, %fd13}, [%rd28];
	mul.f64 	%fd14, %fd11, %fd13;
	fma.rn.f64 	%fd15, %fd10, %fd12, %fd14;
	mul.f64 	%fd16, %fd10, %fd13;
	mul.f64 	%fd17, %fd11, %fd12;
	sub.f64 	%fd18, %fd16, %fd17;
	add.f64 	%fd19, %fd6, %fd15;
	add.f64 	%fd20, %fd9, %fd18;
	add.s64 	%rd29, %rd5, %rd24;
	ld.global.v2.f64 	{%fd21, %fd22}, [%rd29];
	add.s64 	%rd30, %rd6, %rd24;
	ld.global.v2.f64 	{%fd23, %fd24}, [%rd30];
	mul.f64 	%fd25, %fd22, %fd24;
	fma.rn.f64 	%fd26, %fd21, %fd23, %fd25;
	mul.f64 	%fd27, %fd21, %fd24;
	mul.f64 	%fd28, %fd22, %fd23;
	sub.f64 	%fd29, %fd27, %fd28;
	add.f64 	%fd30, %fd26, %fd26;
	mul.f64 	%fd31, %fd29, 0d0000000000000000;
	sub.f64 	%fd32, %fd30, %fd31;
	mul.f64 	%fd33, %fd26, 0d0000000000000000;
	fma.rn.f64 	%fd34, %fd29, 0d4000000000000000, %fd33;
	sub.f64 	%fd35, %fd19, %fd32;
	sub.f64 	%fd36, %fd20, %fd34;
	add.s64 	%rd31, %rd7, %rd24;
	st.global.v2.f64 	[%rd31], {%fd35, %fd36};
	add.s64 	%rd32, %rd8, %rd24;
	st.global.v2.f64 	[%rd32], {%fd19, %fd20};
	cvt.s64.s32 	%rd33, %r38;
	setp.gt.u64 	%p4, %rd17, %rd33;
	add.s32 	%r39, %r39, %r7;
	add.s32 	%r38, %r38, %r7;
	@%p4 bra 	$L__BB2_6;
$L__BB2_7:
	ld.param.u64 	%rd46, [kernel_calcNumDenom_intensity_double_param_9];
	add.s32 	%r37, %r37, %r8;
	cvt.s64.s32 	%rd34, %r37;
	setp.gt.u64 	%p5, %rd46, %rd34;
	@%p5 bra 	$L__BB2_4;
$L__BB2_8:
	mov.u32 	%r34, %nctaid.z;
	mov.u32 	%r35, %ntid.z;
	mad.lo.s32 	%r36, %r34, %r35, %r36;
	cvt.s64.s32 	%rd35, %r36;
	setp.gt.u64 	%p6, %rd19, %rd35;
	@%p6 bra 	$L__BB2_2;
$L__BB2_9:
	ret;

}
	// .globl	kernel_calcNumDenom_intensity_float
.visible .entry kernel_calcNumDenom_intensity_float(
	.param .u64 .ptr .align 1 kernel_calcNumDenom_intensity_float_param_0,
	.param .u64 .ptr .align 1 kernel_calcNumDenom_intensity_float_param_1,
	.param .u64 .ptr .align 1 kernel_calcNumDenom_intensity_float_param_2,
	.param .u64 .ptr .align 1 kernel_calcNumDenom_intensity_float_param_3,
	.param .u64 .ptr .align 1 kernel_calcNumDenom_intensity_float_param_4,
	.param .u64 .ptr .align 1 kernel_calcNumDenom_intensity_float_param_5,
	.param .u64 .ptr .align 1 kernel_calcNumDenom_intensity_float_param_6,
	.param .u64 .ptr .align 1 kernel_calcNumDenom_intensity_float_param_7,
	.param .u64 kernel_calcNumDenom_intensity_float_param_8,
	.param .u64 kernel_calcNumDenom_intensity_float_param_9,
	.param .u64 kernel_calcNumDenom_intensity_float_param_10,
	.param .u64 kernel_calcNumDenom_intensity_float_param_11
)
{
	.reg .pred 	%p<7>;
	.reg .b32 	%r<37>;
	.reg .b32 	%f<37>;
	.reg .b64 	%rd<39>;

	ld.param.u64 	%rd9, [kernel_calcNumDenom_intensity_float_param_0];
	ld.param.u64 	%rd10, [kernel_calcNumDenom_intensity_float_param_1];
	ld.param.u64 	%rd12, [kernel_calcNumDenom_intensity_float_param_3];
	ld.param.u64 	%rd13, [kernel_calcNumDenom_intensity_float_param_4];
	ld.param.u64 	%rd16, [kernel_calcNumDenom_intensity_float_param_7];
	ld.param.u64 	%rd17, [kernel_calcNumDenom_intensity_float_param_8];
	ld.param.u64 	%rd18, [kernel_calcNumDenom_intensity_float_param_9];
	ld.param.u64 	%rd19, [kernel_calcNumDenom_intensity_float_param_10];
	ld.param.u64 	%rd20, [kernel_calcNumDenom_intensity_float_param_11];
	mov.u32 	%r1, %ctaid.x;
	mov.u32 	%r2, %ntid.x;
	mov.u32 	%r3, %tid.x;
	mad.lo.s32 	%r4, %r1, %r2, %r3;
	mov.u32 	%r24, %ctaid.y;
	mov.u32 	%r5, %ntid.y;
	mov.u32 	%r25, %tid.y;
	mad.lo.s32 	%r6, %r24, %r5, %r25;
	mov.u32 	%r26, %ctaid.z;
	mov.u32 	%r7, %ntid.z;
	mov.u32 	%r27, %tid.z;
	mad.lo.s32 	%r33, %r26, %r7, %r27;
	cvt.u64.u32 	%rd21, %r33;
	setp.le.u64 	%p1, %rd19, %rd21;
	@%p1 bra 	$L__BB3_9;
	ld.param.u64 	%rd38, [kernel_calcNumDenom_intensity_float_param_6];
	ld.param.u64 	%rd37, [kernel_calcNumDenom_intensity_float_param_5];
	ld.param.u64 	%rd36, [kernel_calcNumDenom_intensity_float_param_2];
	cvt.u32.u64 	%r9, %rd18;
	cvt.u32.u64 	%r10, %rd20;
	mov.u32 	%r28, %nctaid.x;
	mul.lo.s32 	%r11, %r28, %r2;
	mov.u32 	%r29, %nctaid.y;
	mul.lo.s32 	%r12, %r29, %r5;
	mov.u32 	%r30, %nctaid.z;
	mul.lo.s32 	%r13, %r30, %r7;
	add.s32 	%r31, %r28, %r1;
	mad.lo.s32 	%r14, %r2, %r31, %r3;
	cvta.to.global.u64 	%rd1, %rd10;
	cvta.to.global.u64 	%rd2, %rd37;
	cvta.to.global.u64 	%rd3, %rd36;
	cvta.to.global.u64 	%rd4, %rd13;
	cvta.to.global.u64 	%rd5, %rd9;
	cvta.to.global.u64 	%rd6, %rd12;
	cvta.to.global.u64 	%rd7, %rd38;
	cvta.to.global.u64 	%rd8, %rd16;
$L__BB3_2:
	cvt.u64.u32 	%rd22, %r6;
	setp.le.u64 	%p2, %rd18, %rd22;
	@%p2 bra 	$L__BB3_8;
	mov.u32 	%r34, %r6;
$L__BB3_4:
	cvt.s64.s32 	%rd23, %r4;
	setp.le.u64 	%p3, %rd17, %rd23;
	@%p3 bra 	$L__BB3_7;
	mad.lo.s32 	%r32, %r33, %r9, %r34;
	mad.lo.s32 	%r36, %r32, %r10, %r4;
	mov.u32 	%r35, %r14;
$L__BB3_6:
	mul.wide.s32 	%rd24, %r36, 8;
	add.s64 	%rd25, %rd1, %rd24;
	ld.global.v2.f32 	{%f1, %f2}, [%rd25];
	add.s64 	%rd26, %rd2, %rd24;
	ld.global.v2.f32 	{%f3, %f4}, [%rd26];
	mul.f32 	%f5, %f2, %f4;
	fma.rn.f32 	%f6, %f1, %f3, %f5;
	mul.f32 	%f7, %f1, %f4;
	mul.f32 	%f8, %f2, %f3;
	sub.f32 	%f9, %f7, %f8;
	add.s64 	%rd27, %rd3, %rd24;
	ld.global.v2.f32 	{%f10, %f11}, [%rd27];
	add.s64 	%rd28, %rd4, %rd24;
	ld.global.v2.f32 	{%f12, %f13}, [%rd28];
	mul.f32 	%f14, %f11, %f13;
	fma.rn.f32 	%f15, %f10, %f12, %f14;
	mul.f32 	%f16, %f10, %f13;
	mul.f32 	%f17, %f11, %f12;
	sub.f32 	%f18, %f16, %f17;
	add.f32 	%f19, %f6, %f15;
	add.f32 	%f20, %f9, %f18;
	add.s64 	%rd29, %rd5, %rd24;
	ld.global.v2.f32 	{%f21, %f22}, [%rd29];
	add.s64 	%rd30, %rd6, %rd24;
	ld.global.v2.f32 	{%f23, %f24}, [%rd30];
	mul.f32 	%f25, %f22, %f24;
	fma.rn.f32 	%f26, %f21, %f23, %f25;
	mul.f32 	%f27, %f21, %f24;
	mul.f32 	%f28, %f22, %f23;
	sub.f32 	%f29, %f27, %f28;
	add.f32 	%f30, %f26, %f26;
	mul.f32 	%f31, %f29, 0f00000000;
	sub.f32 	%f32, %f30, %f31;
	mul.f32 	%f33, %f26, 0f00000000;
	fma.rn.f32 	%f34, %f29, 0f40000000, %f33;
	sub.f32 	%f35, %f19, %f32;
	sub.f32 	%f36, %f20, %f34;
	add.s64 	%rd31, %rd7, %rd24;
	st.global.v2.f32 	[%rd31], {%f35, %f36};
	add.s64 	%rd32, %rd8, %rd24;
	st.global.v2.f32 	[%rd32], {%f19, %f20};
	cvt.s64.s32 	%rd33, %r35;
	setp.gt.u64 	%p4, %rd17, %rd33;
	add.s32 	%r36, %r36, %r11;
	add.s32 	%r35, %r35, %r11;
	@%p4 bra 	$L__BB3_6;
$L__BB3_7:
	add.s32 	%r34, %r34, %r12;
	cvt.s64.s32 	%rd34, %r34;
	setp.gt.u64 	%p5, %rd18, %rd34;
	@%p5 bra 	$L__BB3_4;
$L__BB3_8:
	add.s32 	%r33, %r33, %r13;
	cvt.s64.s32 	%rd35, %r33;
	setp.gt.u64 	%p6, %rd19, %rd35;
	@%p6 bra 	$L__BB3_2;
$L__BB3_9:
	ret;

}
	// .globl	kernel_calcNumDenom_pixels_double
.visible .entry kernel_calcNumDenom_pixels_double(
	.param .u64 .ptr .align 1 kernel_calcNumDenom_pixels_double_param_0,
	.param .u64 .ptr .align 1 kernel_calcNumDenom_pixels_double_param_1,
	.param .u64 .ptr .align 1 kernel_calcNumDenom_pixels_double_param_2,
	.param .u64 .ptr .align 1 kernel_calcNumDenom_pixels_double_param_3,
	.param .u64 .ptr .align 1 kernel_calcNumDenom_pixels_double_param_4,
	.param .u64 .ptr .align 1 kernel_calcNumDenom_pixels_double_param_5,
	.param .u64 .ptr .align 1 kernel_calcNumDenom_pixels_double_param_6,
	.param .u64 .ptr .align 1 kernel_calcNumDenom_pixels_double_param_7,
	.param .u64 kernel_calcNumDenom_pixels_double_param_8,
	.param .u64 kernel_calcNumDenom_pixels_double_param_9,
	.param .u64 kernel_calcNumDenom_pixels_double_param_10,
	.param .u64 kernel_calcNumDenom_pixels_double_param_11
)
{
	.reg .pred 	%p<7>;
	.reg .b32 	%r<42>;
	.reg .b64 	%rd<49>;
	.reg .b64 	%fd<46>;

	ld.param.u64 	%rd17, [kernel_calcNumDenom_pixels_double_param_8];
	ld.param.u64 	%rd19, [kernel_calcNumDenom_pixels_double_param_10];
	mov.u32 	%r1, %ntid.x;
	mov.u32 	%r16, %ctaid.z;
	mov.u32 	%r17, %ntid.z;
	mov.u32 	%r18, %tid.z;
	mad.lo.s32 	%r38, %r16, %r17, %r18;
	cvt.u64.u32 	%rd21, %r38;
	setp.le.u64 	%p1, %rd19, %rd21;
	@%p1 bra 	$L__BB4_9;
	ld.param.u64 	%rd43, [kernel_calcNumDenom_pixels_double_param_7];
	ld.param.u64 	%rd42, [kernel_calcNumDenom_pixels_double_param_6];
	ld.param.u64 	%rd41, [kernel_calcNumDenom_pixels_double_param_5];
	ld.param.u64 	%rd40, [kernel_calcNumDenom_pixels_double_param_4];
	ld.param.u64 	%rd39, [kernel_calcNumDenom_pixels_double_param_3];
	ld.param.u64 	%rd38, [kernel_calcNumDenom_pixels_double_param_2];
	ld.param.u64 	%rd37, [kernel_calcNumDenom_pixels_double_param_1];
	ld.param.u64 	%rd36, [kernel_calcNumDenom_pixels_double_param_0];
	mov.u32 	%r19, %nctaid.x;
	mul.lo.s32 	%r3, %r19, %r1;
	cvta.to.global.u64 	%rd1, %rd36;
	cvta.to.global.u64 	%rd2, %rd39;
	cvta.to.global.u64 	%rd3, %rd38;
	cvta.to.global.u64 	%rd4, %rd40;
	cvta.to.global.u64 	%rd5, %rd37;
	cvta.to.global.u64 	%rd6, %rd41;
	cvta.to.global.u64 	%rd7, %rd42;
	cvta.to.global.u64 	%rd8, %rd43;
	mov.u32 	%r20, %ctaid.y;
	mov.u32 	%r21, %ntid.y;
	mov.u32 	%r22, %tid.y;
	mad.lo.s32 	%r5, %r20, %r21, %r22;
	mov.u32 	%r23, %ctaid.x;
$L__BB4_2:
	ld.param.u64 	%rd44, [kernel_calcNumDenom_pixels_double_param_9];
	cvt.u64.u32 	%rd22, %r5;
	setp.le.u64 	%p2, %rd44, %rd22;
	@%p2 bra 	$L__BB4_8;
	mov.u32 	%r39, %r5;
$L__BB4_4:
	mov.u32 	%r25, %tid.x;
	mad.lo.s32 	%r7, %r23, %r1, %r25;
	cvt.s64.s32 	%rd23, %r7;
	setp.le.u64 	%p3, %rd17, %rd23;
	@%p3 bra 	$L__BB4_7;
	ld.param.u64 	%rd48, [kernel_calcNumDenom_pixels_double_param_11];
	ld.param.u64 	%rd45, [kernel_calcNumDenom_pixels_double_param_9];
	mov.u32 	%r27, %ntid.x;
	mov.u32 	%r28, %nctaid.x;
	mov.u32 	%r29, %ctaid.x;
	add.s32 	%r30, %r28, %r29;
	mad.lo.s32 	%r40, %r27, %r30, %r25;
	cvt.u32.u64 	%r31, %rd45;
	mad.lo.s32 	%r32, %r38, %r31, %r39;
	cvt.u32.u64 	%r33, %rd48;
	mad.lo.s32 	%r41, %r32, %r33, %r7;
$L__BB4_6:
	mul.wide.s32 	%rd24, %r41, 16;
	add.s64 	%rd25, %rd1, %rd24;
	ld.global.v2.f64 	{%fd1, %fd2}, [%rd25];
	mul.f64 	%fd3, %fd2, 0d0000000000000000;
	add.f64 	%fd4, %fd1, %fd1;
	sub.f64 	%fd5, %fd3, %fd4;
	add.f64 	%fd6, %fd2, %fd2;
	fma.rn.f64 	%fd7, %fd1, 0d0000000000000000, %fd6;
	add.s64 	%rd26, %rd2, %rd24;
	ld.global.v2.f64 	{%fd8, %fd9}, [%rd26];
	mul.f64 	%fd10, %fd8, %fd5;
	mul.f64 	%fd11, %fd7, %fd9;
	sub.f64 	%fd12, %fd10, %fd11;
	mul.f64 	%fd13, %fd8, %fd7;
	fma.rn.f64 	%fd14, %fd5, %fd9, %fd13;
	add.s64 	%rd27, %rd3, %rd24;
	ld.global.v2.f64 	{%fd15, %fd16}, [%rd27];
	add.s64 	%rd28, %rd4, %rd24;
	ld.global.v2.f64 	{%fd17, %fd18}, [%rd28];
	mul.f64 	%fd19, %fd16, %fd18;
	fma.rn.f64 	%fd20, %fd15, %fd17, %fd19;
	mul.f64 	%fd21, %fd15, %fd18;
	mul.f64 	%fd22, %fd16, %fd17;
	sub.f64 	%fd23, %fd21, %fd22;
	add.f64 	%fd24, %fd12, %fd20;
	add.f64 	%fd25, %fd14, %fd23;
	add.s64 	%rd29, %rd5, %rd24;
	ld.global.v2.f64 	{%fd26, %fd27}, [%rd29];
	add.s64 	%rd30, %rd6, %rd24;
	ld.global.v2.f64 	{%fd28, %fd29}, [%rd30];
	mul.f64 	%fd30, %fd27, %fd29;
	fma.rn.f64 	%fd31, %fd26, %fd28, %fd30;
	mul.f64 	%fd32, %fd26, %fd29;
	mul.f64 	%fd33, %fd27, %fd28;
	sub.f64 	%fd34, %fd32, %fd33;
	add.f64 	%fd35, %fd24, %fd31;
	add.f64 	%fd36, %fd25, %fd34;
	add.s64 	%rd31, %rd7, %rd24;
	st.global.v2.f64 	[%rd31], {%fd35, %fd36};
	ld.global.v2.f64 	{%fd37, %fd38}, [%rd27];
	ld.global.v2.f64 	{%fd39, %fd40}, [%rd30];
	mul.f64 	%fd41, %fd38, %fd40;
	fma.rn.f64 	%fd42, %fd37, %fd39, %fd41;
	mul.f64 	%fd43, %fd37, %fd40;
	mul.f64 	%fd44, %fd38, %fd39;
	sub.f64 	%fd45, %fd43, %fd44;
	add.s64 	%rd32, %rd8, %rd24;
	st.global.v2.f64 	[%rd32], {%fd42, %fd45};
	cvt.s64.s32 	%rd33, %r40;
	setp.gt.u64 	%p4, %rd17, %rd33;
	add.s32 	%r41, %r41, %r3;
	add.s32 	%r40, %r40, %r3;
	@%p4 bra 	$L__BB4_6;
$L__BB4_7:
	ld.param.u64 	%rd46, [kernel_calcNumDenom_pixels_double_param_9];
	mov.u32 	%r34, %nctaid.y;
	mov.u32 	%r35, %ntid.y;
	mad.lo.s32 	%r39, %r34, %r35, %r39;
	cvt.s64.s32 	%rd34, %r39;
	setp.gt.u64 	%p5, %rd46, %rd34;
	@%p5 bra 	$L__BB4_4;
$L__BB4_8:
	ld.param.u64 	%rd47, [kernel_calcNumDenom_pixels_double_param_10];
	mov.u32 	%r36, %nctaid.z;
	mov.u32 	%r37, %ntid.z;
	mad.lo.s32 	%r38, %r36, %r37, %r38;
	cvt.s64.s32 	%rd35, %r38;
	setp.gt.u64 	%p6, %rd47, %rd35;
	@%p6 bra 	$L__BB4_2;
$L__BB4_9:
	ret;

}
	// .globl	kernel_calcNumDenom_pixels_float
.visible .entry kernel_calcNumDenom_pixels_float(
	.param .u64 .ptr .align 1 kernel_calcNumDenom_pixels_float_param_0,
	.param .u64 .ptr .align 1 kernel_calcNumDenom_pixels_float_param_1,
	.param .u64 .ptr .align 1 kernel_calcNumDenom_pixels_float_param_2,
	.param .u64 .ptr .align 1 kernel_calcNumDenom_pixels_float_param_3,
	.param .u64 .ptr .align 1 kernel_calcNumDenom_pixels_float_param_4,
	.param .u64 .ptr .align 1 kernel_calcNumDenom_pixels_float_param_5,
	.param .u64 .ptr .align 1 kernel_calcNumDenom_pixels_float_param_6,
	.param .u64 .ptr .align 1 kernel_calcNumDenom_pixels_float_param_7,
	.param .u64 kernel_calcNumDenom_pixels_float_param_8,
	.param .u64 kernel_calcNumDenom_pixels_float_param_9,
	.param .u64 kernel_calcNumDenom_pixels_float_param_10,
	.param .u64 kernel_calcNumDenom_pixels_float_param_11
)
{
	.reg .pred 	%p<7>;
	.reg .b32 	%r<37>;
	.reg .b32 	%f<46>;
	.reg .b64 	%rd<45>;

	ld.param.u64 	%rd17, [kernel_calcNumDenom_pixels_float_param_8];
	ld.param.u64 	%rd18, [kernel_calcNumDenom_pixels_float_param_9];
	ld.param.u64 	%rd19, [kernel_calcNumDenom_pixels_float_param_10];
	mov.u32 	%r1, %ctaid.x;
	mov.u32 	%r2, %ntid.x;
	mov.u32 	%r3, %tid.x;
	mad.lo.s32 	%r4, %r1, %r2, %r3;
	mov.u32 	%r23, %ctaid.y;
	mov.u32 	%r5, %ntid.y;
	mov.u32 	%r24, %tid.y;
	mad.lo.s32 	%r6, %r23, %r5, %r24;
	mov.u32 	%r25, %ctaid.z;
	mov.u32 	%r7, %ntid.z;
	mov.u32 	%r26, %tid.z;
	mad.lo.s32 	%r33, %r25, %r7, %r26;
	cvt.u64.u32 	%rd21, %r33;
	setp.le.u64 	%p1, %rd19, %rd21;
	@%p1 bra 	$L__BB5_9;
	ld.param.u64 	%rd44, [kernel_calcNumDenom_pixels_float_param_11];
	ld.param.u64 	%rd43, [kernel_calcNumDenom_pixels_float_param_7];
	ld.param.u64 	%rd42, [kernel_calcNumDenom_pixels_float_param_6];
	ld.param.u64 	%rd41, [kernel_calcNumDenom_pixels_float_param_5];
	ld.param.u64 	%rd40, [kernel_calcNumDenom_pixels_float_param_4];
	ld.param.u64 	%rd39, [kernel_calcNumDenom_pixels_float_param_3];
	ld.param.u64 	%rd38, [kernel_calcNumDenom_pixels_float_param_2];
	ld.param.u64 	%rd37, [kernel_calcNumDenom_pixels_float_param_1];
	ld.param.u64 	%rd36, [kernel_calcNumDenom_pixels_float_param_0];
	cvt.u32.u64 	%r9, %rd44;
	mov.u32 	%r27, %nctaid.x;
	mul.lo.s32 	%r10, %r27, %r2;
	mov.u32 	%r28, %nctaid.y;
	mul.lo.s32 	%r11, %r28, %r5;
	mov.u32 	%r29, %nctaid.z;
	mul.lo.s32 	%r12, %r29, %r7;
	add.s32 	%r30, %r27, %r1;
	mad.lo.s32 	%r13, %r2, %r30, %r3;
	cvta.to.global.u64 	%rd1, %rd36;
	cvta.to.global.u64 	%rd2, %rd39;
	cvta.to.global.u64 	%rd3, %rd38;
	cvta.to.global.u64 	%rd4, %rd40;
	cvta.to.global.u64 	%rd5, %rd37;
	cvta.to.global.u64 	%rd6, %rd41;
	cvta.to.global.u64 	%rd7, %rd42;
	cvta.to.global.u64 	%rd8, %rd43;
$L__BB5_2:
	cvt.u64.u32 	%rd22, %r6;
	setp.le.u64 	%p2, %rd18, %rd22;
	@%p2 bra 	$L__BB5_8;
	mov.u32 	%r34, %r6;
$L__BB5_4:
	cvt.s64.s32 	%rd23, %r4;
	setp.le.u64 	%p3, %rd17, %rd23;
	@%p3 bra 	$L__BB5_7;
	cvt.u32.u64 	%r31, %rd18;
	mad.lo.s32 	%r32, %r33, %r31, %r34;
	mad.lo.s32 	%r36, %r32, %r9, %r4;
	mov.u32 	%r35, %r13;
$L__BB5_6:
	mul.wide.s32 	%rd24, %r36, 8;
	add.s64 	%rd25, %rd1, %rd24;
	ld.global.v2.f32 	{%f1, %f2}, [%rd25];
	mul.f32 	%f3, %f2, 0f00000000;
	add.f32 	%f4, %f1, %f1;
	sub.f32 	%f5, %f3, %f4;
	add.f32 	%f6, %f2, %f2;
	fma.rn.f32 	%f7, %f1, 0f00000000, %f6;
	add.s64 	%rd26, %rd2, %rd24;
	ld.global.v2.f32 	{%f8, %f9}, [%rd26];
	mul.f32 	%f10, %f8, %f5;
	mul.f32 	%f11, %f7, %f9;
	sub.f32 	%f12, %f10, %f11;
	mul.f32 	%f13, %f8, %f7;
	fma.rn.f32 	%f14, %f5, %f9, %f13;
	add.s64 	%rd27, %rd3, %rd24;
	ld.global.v2.f32 	{%f15, %f16}, [%rd27];
	add.s64 	%rd28, %rd4, %rd24;
	ld.global.v2.f32 	{%f17, %f18}, [%rd28];
	mul.f32 	%f19, %f16, %f18;
	fma.rn.f32 	%f20, %f15, %f17, %f19;
	mul.f32 	%f21, %f15, %f18;
	mul.f32 	%f22, %f16, %f17;
	sub.f32 	%f23, %f21, %f22;
	add.f32 	%f24, %f12, %f20;
	add.f32 	%f25, %f14, %f23;
	add.s64 	%rd29, %rd5, %rd24;
	ld.global.v2.f32 	{%f26, %f27}, [%rd29];
	add.s64 	%rd30, %rd6, %rd24;
	ld.global.v2.f32 	{%f28, %f29}, [%rd30];
	mul.f32 	%f30, %f27, %f29;
	fma.rn.f32 	%f31, %f26, %f28, %f30;
	mul.f32 	%f32, %f26, %f29;
	mul.f32 	%f33, %f27, %f28;
	sub.f32 	%f34, %f32, %f33;
	add.f32 	%f35, %f24, %f31;
	add.f32 	%f36, %f25, %f34;
	add.s64 	%rd31, %rd7, %rd24;
	st.global.v2.f32 	[%rd31], {%f35, %f36};
	ld.global.v2.f32 	{%f37, %f38}, [%rd27];
	ld.global.v2.f32 	{%f39, %f40}, [%rd30];
	mul.f32 	%f41, %f38, %f40;
	fma.rn.f32 	%f42, %f37, %f39, %f41;
	mul.f32 	%f43, %f37, %f40;
	mul.f32 	%f44, %f38, %f39;
	sub.f32 	%f45, %f43, %f44;
	add.s64 	%rd32, %rd8, %rd24;
	st.global.v2.f32 	[%rd32], {%f42, %f45};
	cvt.s64.s32 	%rd33, %r35;
	setp.gt.u64 	%p4, %rd17, %rd33;
	add.s32 	%r36, %r36, %r10;
	add.s32 	%r35, %r35, %r10;
	@%p4 bra 	$L__BB5_6;
$L__BB5_7:
	add.s32 	%r34, %r34, %r11;
	cvt.s64.s32 	%rd34, %r34;
	setp.gt.u64 	%p5, %rd18, %rd34;
	@%p5 bra 	$L__BB5_4;
$L__BB5_8:
	add.s32 	%r33, %r33, %r12;
	cvt.s64.s32 	%rd35, %r33;
	setp.gt.u64 	%p6, %rd19, %rd35;
	@%p6 bra 	$L__BB5_2;
$L__BB5_9:
	ret;

}
	// .globl	kernel_fdshift_double
.visible .entry kernel_fdshift_double(
	.param .u64 .ptr .align 1 kernel_fdshift_double_param_0,
	.param .u64 .ptr .align 1 kernel_fdshift_double_param_1,
	.param .f64 kernel_fdshift_double_param_2,
	.param .f64 kernel_fdshift_double_param_3,
	.param .f64 kernel_fdshift_double_param_4,
	.param .u64 kernel_fdshift_double_param_5,
	.param .u64 kernel_fdshift_double_param_6,
	.param .u64 kernel_fdshift_double_param_7,
	.param .u64 kernel_fdshift_double_param_8,
	.param .u64 kernel_fdshift_double_param_9,
	.param .u64 kernel_fdshift_double_param_10
)
{
	.reg .pred 	%p<15>;
	.reg .b32 	%r<64>;
	.reg .b64 	%rd<33>;
	.reg .b64 	%fd<102>;

	ld.param.u64 	%rd3, [kernel_fdshift_double_param_0];
	ld.param.u64 	%rd4, [kernel_fdshift_double_param_1];
	ld.param.f64 	%fd21, [kernel_fdshift_double_param_2];
	ld.param.f64 	%fd22, [kernel_fdshift_double_param_3];
	ld.param.f64 	%fd23, [kernel_fdshift_double_param_4];
	ld.param.u64 	%rd10, [kernel_fdshift_double_param_5];
	ld.param.u64 	%rd5, [kernel_fdshift_double_param_6];
	ld.param.u64 	%rd7, [kernel_fdshift_double_param_8];
	ld.param.u64 	%rd9, [kernel_fdshift_double_param_10];
	mov.u32 	%r1, %ctaid.x;
	mov.u32 	%r2, %ntid.x;
	mov.u32 	%r3, %tid.x;
	mov.u32 	%r30, %ctaid.y;
	mov.u32 	%r4, %ntid.y;
	mov.u32 	%r31, %tid.y;
	mad.lo.s32 	%r5, %r30, %r4, %r31;
	mov.u32 	%r32, %ctaid.z;
	mov.u32 	%r33, %ntid.z;
	mov.u32 	%r34, %tid.z;
	mad.lo.s32 	%r56, %r32, %r33, %r34;
	mul.f64 	%fd24, %fd21, 0d401921FB54442D18;
	cvt.rn.f64.u64 	%fd25, %rd10;
	div.rn.f64 	%fd1, %fd24, %fd25;
	mul.f64 	%fd2, %fd22, 0d401921FB54442D18;
	mul.f64 	%fd3, %fd23, 0d401921FB54442D18;
	cvt.u64.u32 	%rd11, %r56;
	setp.le.u64 	%p1, %rd7, %rd11;
	@%p1 bra 	$L__BB6_18;
	ld.param.u64 	%rd28, [kernel_fdshift_double_param_7];
	cvt.rn.f64.u64 	%fd4, %rd9;
	mov.u32 	%r35, %nctaid.x;
	mul.lo.s32 	%r7, %r35, %r2;
	mov.u32 	%r36, %nctaid.y;
	mul.lo.s32 	%r8, %r36, %r4;
	add.s32 	%r37, %r35, %r1;
	mad.lo.s32 	%r9, %r2, %r37, %r3;
	cvt.rn.f64.u64 	%fd26, %rd7;
	div.rn.f64 	%fd5, %fd3, %fd26;
	cvt.rn.f64.u64 	%fd27, %rd28;
	div.rn.f64 	%fd6, %fd2, %fd27;
	cvta.to.global.u64 	%rd1, %rd3;
	cvta.to.global.u64 	%rd2, %rd4;
	cvt.u64.u32 	%rd12, %r5;
	mov.u64 	%rd16, __cudart_sin_cos_coeffs;
$L__BB6_2:
	ld.param.u64 	%rd29, [kernel_fdshift_double_param_7];
	setp.le.u64 	%p2, %rd29, %rd12;
	@%p2 bra 	$L__BB6_17;
	cvt.rn.f64.s32 	%fd28, %r56;
	mul.f64 	%fd7, %fd5, %fd28;
	mov.u32 	%r57, %r5;
$L__BB6_4:
	mov.u32 	%r38, %ctaid.x;
	mov.u32 	%r39, %ntid.x;
	mov.u32 	%r40, %tid.x;
	mad.lo.s32 	%r60, %r38, %r39, %r40;
	cvt.s64.s32 	%rd13, %r60;
	setp.le.u64 	%p3, %rd5, %rd13;
	@%p3 bra 	$L__BB6_16;
	ld.param.u64 	%rd32, [kernel_fdshift_double_param_9];
	ld.param.u64 	%rd30, [kernel_fdshift_double_param_7];
	cvt.u32.u64 	%r41, %rd30;
	mad.lo.s32 	%r42, %r56, %r41, %r57;
	cvt.u32.u64 	%r43, %rd32;
	cvt.rn.f64.s32 	%fd29, %r57;
	mul.f64 	%fd8, %fd6, %fd29;
	mad.lo.s32 	%r59, %r42, %r43, %r60;
	mov.u32 	%r58, %r9;
$L__BB6_6:
	cvt.rn.f64.s32 	%fd30, %r60;
	fma.rn.f64 	%fd31, %fd1, %fd30, %fd8;
	add.f64 	%fd9, %fd7, %fd31;
	abs.f64 	%fd10, %fd9;
	setp.neu.f64 	%p4, %fd10, 0d7FF0000000000000;
	@%p4 bra 	$L__BB6_8;
	mov.f64 	%fd37, 0d0000000000000000;
	mul.rn.f64 	%fd100, %fd9, %fd37;
	mov.b32 	%r62, 1;
	bra.uni 	$L__BB6_11;
$L__BB6_8:
	mul.f64 	%fd32, %fd9, 0d3FE45F306DC9C883;
	cvt.rni.s32.f64 	%r61, %fd32;
	cvt.rn.f64.s32 	%fd33, %r61;
	fma.rn.f64 	%fd34, %fd33, 0dBFF921FB54442D18, %fd9;
	fma.rn.f64 	%fd35, %fd33, 0dBC91A62633145C00, %fd34;
	fma.rn.f64 	%fd100, %fd33, 0dB97B839A252049C0, %fd35;
	setp.ltu.f64 	%p5, %fd10, 0d41E0000000000000;
	@%p5 bra 	$L__BB6_10;
	{ // callseq 0, 0
	.param .b64 param0;
	st.param.f64 	[param0], %fd9;
	.param .align 16 .b8 retval0[16];
	call.uni (retval0), 
	__internal_trig_reduction_slowpathd, 
	(
	param0
	);
	ld.param.f64 	%fd100, [retval0];
	ld.param.b32 	%r61, [retval0+8];
	} // callseq 0
$L__BB6_10:
	add.s32 	%r62, %r61, 1;
$L__BB6_11:
	shl.b32 	%r46, %r62, 6;
	cvt.u64.u32 	%rd14, %r46;
	and.b64  	%rd15, %rd14, 64;
	add.s64 	%rd17, %rd16, %rd15;
	mul.rn.f64 	%fd38, %fd100, %fd100;
	and.b32  	%r47, %r62, 1;
	setp.eq.b32 	%p7, %r47, 1;
	selp.f64 	%fd39, 0dBDA8FF8320FD8164, 0d3DE5DB65F9785EBA, %p7;
	ld.global.nc.v2.f64 	{%fd40, %fd41}, [%rd17];
	fma.rn.f64 	%fd42, %fd39, %fd38, %fd40;
	fma.rn.f64 	%fd43, %fd42, %fd38, %fd41;
	ld.global.nc.v2.f64 	{%fd44, %fd45}, [%rd17+16];
	fma.rn.f64 	%fd46, %fd43, %fd38, %fd44;
	fma.rn.f64 	%fd47, %fd46, %fd38, %fd45;
	ld.global.nc.v2.f64 	{%fd48, %fd49}, [%rd17+32];
	fma.rn.f64 	%fd50, %fd47, %fd38, %fd48;
	fma.rn.f64 	%fd51, %fd50, %fd38, %fd49;
	fma.rn.f64 	%fd52, %fd51, %fd100, %fd100;
	fma.rn.f64 	%fd53, %fd51, %fd38, 0d3FF0000000000000;
	selp.f64 	%fd54, %fd53, %fd52, %p7;
	and.b32  	%r48, %r62, 2;
	setp.eq.s32 	%p8, %r48, 0;
	mov.f64 	%fd55, 0d0000000000000000;
	sub.f64 	%fd56, %fd55, %fd54;
	selp.f64 	%fd16, %fd54, %fd56, %p8;
	@%p4 bra 	$L__BB6_13;
	mov.f64 	%fd62, 0d0000000000000000;
	mul.rn.f64 	%fd101, %fd9, %fd62;
	mov.b32 	%r63, 0;
	bra.uni 	$L__BB6_15;
$L__BB6_13:
	mul.f64 	%fd57, %fd9, 0d3FE45F306DC9C883;
	cvt.rni.s32.f64 	%r63, %fd57;
	cvt.rn.f64.s32 	%fd58, %r63;
	fma.rn.f64 	%fd59, %fd58, 0dBFF921FB54442D18, %fd9;
	fma.rn.f64 	%fd60, %fd58, 0dBC91A62633145C00, %fd59;
	fma.rn.f64 	%fd101, %fd58, 0dB97B839A252049C0, %fd60;
	setp.ltu.f64 	%p9, %fd10, 0d41E0000000000000;
	@%p9 bra 	$L__BB6_15;
	{ // callseq 1, 0
	.param .b64 param0;
	st.param.f64 	[param0], %fd9;
	.param .align 16 .b8 retval0[16];
	call.uni (retval0), 
	__internal_trig_reduction_slowpathd, 
	(
	param0
	);
	ld.param.f64 	%fd101, [retval0];
	ld.param.b32 	%r63, [retval0+8];
	} // callseq 1
$L__BB6_15:
	div.rn.f64 	%fd63, %fd16, %fd4;
	shl.b32 	%r51, %r63, 6;
	cvt.u64.u32 	%rd18, %r51;
	and.b64  	%rd19, %rd18, 64;
	mov.u64 	%rd20, __cudart_sin_cos_coeffs;
	add.s64 	%rd21, %rd20, %rd19;
	mul.rn.f64 	%fd64, %fd101, %fd101;
	and.b32  	%r52, %r63, 1;
	setp.eq.b32 	%p10, %r52, 1;
	selp.f64 	%fd65, 0dBDA8FF8320FD8164, 0d3DE5DB65F9785EBA, %p10;
	ld.global.nc.v2.f64 	{%fd66, %fd67}, [%rd21];
	fma.rn.f64 	%fd68, %fd65, %fd64, %fd66;
	fma.rn.f64 	%fd69, %fd68, %fd64, %fd67;
	ld.global.nc.v2.f64 	{%fd70, %fd71}, [%rd21+16];
	fma.rn.f64 	%fd72, %fd69, %fd64, %fd70;
	fma.rn.f64 	%fd73, %fd72, %fd64, %fd71;
	ld.global.nc.v2.f64 	{%fd74, %fd75}, [%rd21+32];
	fma.rn.f64 	%fd76, %fd73, %fd64, %fd74;
	fma.rn.f64 	%fd77, %fd76, %fd64, %fd75;
	fma.rn.f64 	%fd78, %fd77, %fd101, %fd101;
	fma.rn.f64 	%fd79, %fd77, %fd64, 0d3FF0000000000000;
	selp.f64 	%fd80, %fd79, %fd78, %p10;
	and.b32  	%r53, %r63, 2;
	setp.eq.s32 	%p11, %r53, 0;
	mov.f64 	%fd81, 0d0000000000000000;
	sub.f64 	%fd82, %fd81, %fd80;
	selp.f64 	%fd83, %fd80, %fd82, %p11;
	div.rn.f64 	%fd84, %fd83, %fd4;
	mul.wide.s32 	%rd22, %r59, 16;
	add.s64 	%rd23, %rd1, %rd22;
	ld.global.v2.f64 	{%fd85, %fd86}, [%rd23];
	mul.f64 	%fd87, %fd63, %fd85;
	mul.f64 	%fd88, %fd86, %fd84;
	sub.f64 	%fd89, %fd87, %fd88;
	mul.f64 	%fd90, %fd85, %fd84;
	fma.rn.f64 	%fd91, %fd63, %fd86, %fd90;
	st.global.v2.f64 	[%rd23], {%fd89, %fd91};
	add.s64 	%rd24, %rd2, %rd22;
	ld.global.v2.f64 	{%fd92, %fd93}, [%rd24];
	mul.f64 	%fd94, %fd63, %fd92;
	mul.f64 	%fd95, %fd93, %fd84;
	sub.f64 	%fd96, %fd94, %fd95;
	mul.f64 	%fd97, %fd92, %fd84;
	fma.rn.f64 	%fd98, %fd63, %fd93, %fd97;
	st.global.v2.f64 	[%rd24], {%fd96, %fd98};
	add.s32 	%r60, %r60, %r7;
	cvt.s64.s32 	%rd25, %r58;
	setp.gt.u64 	%p12, %rd5, %rd25;
	add.s32 	%r59, %r59, %r7;
	add.s32 	%r58, %r58, %r7;
	@%p12 bra 	$L__BB6_6;
$L__BB6_16:
	ld.param.u64 	%rd31, [kernel_fdshift_double_param_7];
	add.s32 	%r57, %r57, %r8;
	cvt.s64.s32 	%rd26, %r57;
	setp.gt.u64 	%p13, %rd31, %rd26;
	@%p13 bra 	$L__BB6_4;
$L__BB6_17:
	mov.u32 	%r54, %nctaid.z;
	mov.u32 	%r55, %ntid.z;
	mad.lo.s32 	%r56, %r54, %r55, %r56;
	cvt.s64.s32 	%rd27, %r56;
	setp.gt.u64 	%p14, %rd7, %rd27;
	@%p14 bra 	$L__BB6_2;
$L__BB6_18:
	ret;

}
	// .globl	kernel_fdshift_float
.visible .entry kernel_fdshift_float(
	.param .u64 .ptr .align 1 kernel_fdshift_float_param_0,
	.param .u64 .ptr .align 1 kernel_fdshift_float_param_1,
	.param .f32 kernel_fdshift_float_param_2,
	.param .f32 kernel_fdshift_float_param_3,
	.param .f32 kernel_fdshift_float_param_4,
	.param .u64 kernel_fdshift_float_param_5,
	.param .u64 kernel_fdshift_float_param_6,
	.param .u64 kernel_fdshift_float_param_7,
	.param .u64 kernel_fdshift_float_param_8,
	.param .u64 kernel_fdshift_float_param_9,
	.param .u64 kernel_fdshift_float_param_10
)
{
	.local .align 4 .b8 	__local_depot7[28];
	.reg .b64 	%SP;
	.reg .b64 	%SPL;
	.reg .pred 	%p<23>;
	.reg .b32 	%r<111>;
	.reg .b32 	%f<83>;
	.reg .b64 	%rd<57>;
	.reg .b64 	%fd<5>;

	mov.u64 	%SPL, __local_depot7;
	ld.param.u64 	%rd15, [kernel_fdshift_float_param_0];
	ld.param.u64 	%rd16, [kernel_fdshift_float_param_1];
	ld.param.f32 	%f19, [kernel_fdshift_float_param_2];
	ld.param.f32 	%f20, [kernel_fdshift_float_param_3];
	ld.param.f32 	%f21, [kernel_fdshift_float_param_4];
	ld.param.u64 	%rd22, [kernel_fdshift_float_param_5];
	ld.param.u64 	%rd17, [kernel_fdshift_float_param_6];
	ld.param.u64 	%rd18, [kernel_fdshift_float_param_7];
	ld.param.u64 	%rd19, [kernel_fdshift_float_param_8];
	ld.param.u64 	%rd20, [kernel_fdshift_float_param_9];
	ld.param.u64 	%rd21, [kernel_fdshift_float_param_10];
	add.u64 	%rd1, %SPL, 0;
	add.u64 	%rd2, %SPL, 0;
	mov.u32 	%r46, %ctaid.x;
	mov.u32 	%r1, %ntid.x;
	mov.u32 	%r47, %tid.x;
	mad.lo.s32 	%r2, %r46, %r1, %r47;
	mov.u32 	%r48, %ctaid.y;
	mov.u32 	%r3, %ntid.y;
	mov.u32 	%r49, %tid.y;
	mad.lo.s32 	%r4, %r48, %r3, %r49;
	mov.u32 	%r50, %ctaid.z;
	mov.u32 	%r5, %ntid.z;
	mov.u32 	%r51, %tid.z;
	mad.lo.s32 	%r100, %r50, %r5, %r51;
	mul.f32 	%f22, %f19, 0f40C90FDB;
	cvt.rn.f32.u64 	%f23, %rd22;
	div.rn.f32 	%f1, %f22, %f23;
	mul.f32 	%f2, %f20, 0f40C90FDB;
	mul.f32 	%f3, %f21, 0f40C90FDB;
	cvt.u64.u32 	%rd25, %r100;
	setp.le.u64 	%p1, %rd19, %rd25;
	@%p1 bra 	$L__BB7_25;
	cvt.u32.u64 	%r7, %rd18;
	cvt.u32.u64 	%r8, %rd20;
	cvt.rn.f32.u64 	%f4, %rd21;
	mov.u32 	%r52, %nctaid.x;
	mul.lo.s32 	%r9, %r52, %r1;
	mov.u32 	%r53, %nctaid.y;
	mul.lo.s32 	%r10, %r53, %r3;
	mov.u32 	%r54, %nctaid.z;
	mul.lo.s32 	%r11, %r54, %r5;
	cvt.rn.f32.u64 	%f24, %rd19;
	div.rn.f32 	%f5, %f3, %f24;
	cvt.rn.f32.u64 	%f25, %rd18;
	div.rn.f32 	%f6, %f2, %f25;
	cvta.to.global.u64 	%rd3, %rd15;
	cvta.to.global.u64 	%rd4, %rd16;
$L__BB7_2:
	cvt.u64.u32 	%rd26, %r4;
	setp.le.u64 	%p2, %rd18, %rd26;
	@%p2 bra 	$L__BB7_24;
	cvt.rn.f32.s32 	%f26, %r100;
	mul.f32 	%f7, %f5, %f26;
	mov.u32 	%r101, %r4;
$L__BB7_4:
	cvt.s64.s32 	%rd27, %r2;
	setp.le.u64 	%p3, %rd17, %rd27;
	@%p3 bra 	$L__BB7_23;
	mad.lo.s32 	%r55, %r100, %r7, %r101;
	mul.lo.s32 	%r14, %r55, %r8;
	cvt.rn.f32.s32 	%f27, %r101;
	mul.f32 	%f8, %f6, %f27;
	mov.u32 	%r102, %r2;
$L__BB7_6:
	cvt.rn.f32.s32 	%f28, %r102;
	fma.rn.f32 	%f29, %f1, %f28, %f8;
	add.f32 	%f9, %f7, %f29;
	mul.f32 	%f30, %f9, 0f3F22F983;
	cvt.rni.s32.f32 	%r110, %f30;
	cvt.rn.f32.s32 	%f31, %r110;
	fma.rn.f32 	%f32, %f31, 0fBFC90FDA, %f9;
	fma.rn.f32 	%f33, %f31, 0fB3A22168, %f32;
	fma.rn.f32 	%f82, %f31, 0fA7C234C5, %f33;
	abs.f32 	%f11, %f9;
	setp.ltu.f32 	%p4, %f11, 0f47CE4780;
	mov.u32 	%r106, %r110;
	mov.f32 	%f81, %f82;
	@%p4 bra 	$L__BB7_14;
	setp.neu.f32 	%p5, %f11, 0f7F800000;
	@%p5 bra 	$L__BB7_9;
	mov.f32 	%f36, 0f00000000;
	mul.rn.f32 	%f81, %f9, %f36;
	mov.b32 	%r106, 0;
	bra.uni 	$L__BB7_14;
$L__BB7_9:
	mov.b32 	%r17, %f9;
	shl.b32 	%r57, %r17, 8;
	or.b32  	%r18, %r57, -2147483648;
	mov.b64 	%rd55, 0;
	mov.b32 	%r103, 0;
	mov.u64 	%rd53, __cudart_i2opi_f;
	mov.u64 	%rd54, %rd2;
$L__BB7_10:
	.pragma "nounroll";
	ld.global.nc.u32 	%r58, [%rd53];
	mad.wide.u32 	%rd30, %r58, %r18, %rd55;
	shr.u64 	%rd55, %rd30, 32;
	st.local.u32 	[%rd54], %rd30;
	add.s32 	%r103, %r103, 1;
	add.s64 	%rd54, %rd54, 4;
	add.s64 	%rd53, %rd53, 4;
	setp.ne.s32 	%p6, %r103, 6;
	@%p6 bra 	$L__BB7_10;
	shr.u32 	%r59, %r17, 23;
	st.local.u32 	[%rd2+24], %rd55;
	and.b32  	%r21, %r59, 31;
	and.b32  	%r60, %r59, 224;
	add.s32 	%r61, %r60, -128;
	shr.u32 	%r62, %r61, 5;
	mul.wide.u32 	%rd31, %r62, 4;
	sub.s64 	%rd11, %rd2, %rd31;
	ld.local.u32 	%r104, [%rd11+24];
	ld.local.u32 	%r105, [%rd11+20];
	setp.eq.s32 	%p7, %r21, 0;
	@%p7 bra 	$L__BB7_13;
	shf.l.wrap.b32 	%r104, %r105, %r104, %r21;
	ld.local.u32 	%r63, [%rd11+16];
	shf.l.wrap.b32 	%r105, %r63, %r105, %r21;
$L__BB7_13:
	shr.u32 	%r64, %r104, 30;
	shf.l.wrap.b32 	%r65, %r105, %r104, 2;
	shl.b32 	%r66, %r105, 2;
	shr.u32 	%r67, %r65, 31;
	add.s32 	%r68, %r67, %r64;
	neg.s32 	%r69, %r68;
	setp.lt.s32 	%p8, %r17, 0;
	selp.b32 	%r106, %r69, %r68, %p8;
	xor.b32  	%r70, %r65, %r17;
	shr.s32 	%r71, %r65, 31;
	xor.b32  	%r72, %r71, %r65;
	xor.b32  	%r73, %r71, %r66;
	cvt.u64.u32 	%rd32, %r72;
	shl.b64 	%rd33, %rd32, 32;
	cvt.u64.u32 	%rd34, %r73;
	or.b64  	%rd35, %rd33, %rd34;
	cvt.rn.f64.s64 	%fd1, %rd35;
	mul.f64 	%fd2, %fd1, 0d3BF921FB54442D19;
	cvt.rn.f32.f64 	%f34, %fd2;
	neg.f32 	%f35, %f34;
	setp.lt.s32 	%p9, %r70, 0;
	selp.f32 	%f81, %f35, %f34, %p9;
$L__BB7_14:
	add.s32 	%r75, %r106, 1;
	mul.rn.f32 	%f37, %f81, %f81;
	and.b32  	%r76, %r106, 1;
	setp.eq.b32 	%p11, %r76, 1;
	selp.f32 	%f38, %f81, 0f3F800000, %p11;
	fma.rn.f32 	%f39, %f37, %f38, 0f00000000;
	fma.rn.f32 	%f40, %f37, 0f37CBAC00, 0fBAB607ED;
	selp.f32 	%f41, 0fB94D4153, %f40, %p11;
	selp.f32 	%f42, 0f3C0885E4, 0f3D2AAABB, %p11;
	fma.rn.f32 	%f43, %f41, %f37, %f42;
	selp.f32 	%f44, 0fBE2AAAA8, 0fBEFFFFFF, %p11;
	fma.rn.f32 	%f45, %f43, %f37, %f44;
	fma.rn.f32 	%f46, %f45, %f39, %f38;
	and.b32  	%r77, %r75, 2;
	setp.eq.s32 	%p12, %r77, 0;
	mov.f32 	%f47, 0f00000000;
	sub.f32 	%f48, %f47, %f46;
	selp.f32 	%f15, %f46, %f48, %p12;
	@%p4 bra 	$L__BB7_22;
	setp.neu.f32 	%p13, %f11, 0f7F800000;
	@%p13 bra 	$L__BB7_17;
	mov.f32 	%f51, 0f00000000;
	mul.rn.f32 	%f82, %f9, %f51;
	mov.b32 	%r110, 0;
	bra.uni 	$L__BB7_22;
$L__BB7_17:
	mov.b32 	%r30, %f9;
	shl.b32 	%r79, %r30, 8;
	or.b32  	%r31, %r79, -2147483648;
	mov.b64 	%rd56, 0;
	mov.b32 	%r107, 0;
$L__BB7_18:
	.pragma "nounroll";
	mul.wide.u32 	%rd37, %r107, 4;
	mov.u64 	%rd38, __cudart_i2opi_f;
	add.s64 	%rd39, %rd38, %rd37;
	ld.global.nc.u32 	%r80, [%rd39];
	mad.wide.u32 	%rd40, %r80, %r31, %rd56;
	shr.u64 	%rd56, %rd40, 32;
	add.s64 	%rd41, %rd1, %rd37;
	st.local.u32 	[%rd41], %rd40;
	add.s32 	%r107, %r107, 1;
	setp.ne.s32 	%p14, %r107, 6;
	@%p14 bra 	$L__BB7_18;
	shr.u32 	%r81, %r30, 23;
	st.local.u32 	[%rd1+24], %rd56;
	and.b32  	%r34, %r81, 31;
	and.b32  	%r82, %r81, 224;
	add.s32 	%r83, %r82, -128;
	shr.u32 	%r84, %r83, 5;
	mul.wide.u32 	%rd42, %r84, 4;
	sub.s64 	%rd14, %rd1, %rd42;
	ld.local.u32 	%r108, [%rd14+24];
	ld.local.u32 	%r109, [%rd14+20];
	setp.eq.s32 	%p15, %r34, 0;
	@%p15 bra 	$L__BB7_21;
	shf.l.wrap.b32 	%r108, %r109, %r108, %r34;
	ld.local.u32 	%r85, [%rd14+16];
	shf.l.wrap.b32 	%r109, %r85, %r109, %r34;
$L__BB7_21:
	shr.u32 	%r86, %r108, 30;
	shf.l.wrap.b32 	%r87, %r109, %r108, 2;
	shl.b32 	%r88, %r109, 2;
	shr.u32 	%r89, %r87, 31;
	add.s32 	%r90, %r89, %r86;
	neg.s32 	%r91, %r90;
	setp.lt.s32 	%p16, %r30, 0;
	selp.b32 	%r110, %r91, %r90, %p16;
	xor.b32  	%r92, %r87, %r30;
	shr.s32 	%r93, %r87, 31;
	xor.b32  	%r94, %r93, %r87;
	xor.b32  	%r95, %r93, %r88;
	cvt.u64.u32 	%rd43, %r94;
	shl.b64 	%rd44, %rd43, 32;
	cvt.u64.u32 	%rd45, %r95;
	or.b64  	%rd46, %rd44, %rd45;
	cvt.rn.f64.s64 	%fd3, %rd46;
	mul.f64 	%fd4, %fd3, 0d3BF921FB54442D19;
	cvt.rn.f32.f64 	%f49, %fd4;
	neg.f32 	%f50, %f49;
	setp.lt.s32 	%p17, %r92, 0;
	selp.f32 	%f82, %f50, %f49, %p17;
$L__BB7_22:
	div.rn.f32 	%f52, %f15, %f4;
	mul.rn.f32 	%f53, %f82, %f82;
	and.b32  	%r97, %r110, 1;
	setp.eq.b32 	%p18, %r97, 1;
	selp.f32 	%f54, 0f3F800000, %f82, %p18;
	fma.rn.f32 	%f55, %f53, %f54, 0f00000000;
	fma.rn.f32 	%f56, %f53, 0f37CBAC00, 0fBAB607ED;
	selp.f32 	%f57, %f56, 0fB94D4153, %p18;
	selp.f32 	%f58, 0f3D2AAABB, 0f3C0885E4, %p18;
	fma.rn.f32 	%f59, %f57, %f53, %f58;
	selp.f32 	%f60, 0fBEFFFFFF, 0fBE2AAAA8, %p18;
	fma.rn.f32 	%f61, %f59, %f53, %f60;
	fma.rn.f32 	%f62, %f61, %f55, %f54;
	and.b32  	%r98, %r110, 2;
	setp.eq.s32 	%p19, %r98, 0;
	mov.f32 	%f63, 0f00000000;
	sub.f32 	%f64, %f63, %f62;
	selp.f32 	%f65, %f62, %f64, %p19;
	div.rn.f32 	%f66, %f65, %f4;
	add.s32 	%r99, %r102, %r14;
	mul.wide.s32 	%rd47, %r99, 8;
	add.s64 	%rd48, %rd3, %rd47;
	ld.global.v2.f32 	{%f67, %f68}, [%rd48];
	mul.f32 	%f69, %f52, %f67;
	mul.f32 	%f70, %f68, %f66;
	sub.f32 	%f71, %f69, %f70;
	mul.f32 	%f72, %f67, %f66;
	fma.rn.f32 	%f73, %f52, %f68, %f72;
	st.global.v2.f32 	[%rd48], {%f71, %f73};
	add.s64 	%rd49, %rd4, %rd47;
	ld.global.v2.f32 	{%f74, %f75}, [%rd49];
	mul.f32 	%f76, %f52, %f74;
	mul.f32 	%f77, %f75, %f66;
	sub.f32 	%f78, %f76, %f77;
	mul.f32 	%f79, %f74, %f66;
	fma.rn.f32 	%f80, %f52, %f75, %f79;
	st.global.v2.f32 	[%rd49], {%f78, %f80};
	add.s32 	%r102, %r102, %r9;
	cvt.s64.s32 	%rd50, %r102;
	setp.gt.u64 	%p20, %rd17, %rd50;
	@%p20 bra 	$L__BB7_6;
$L__BB7_23:
	add.s32 	%r101, %r101, %r10;
	cvt.s64.s32 	%rd51, %r101;
	setp.gt.u64 	%p21, %rd18, %rd51;
	@%p21 bra 	$L__BB7_4;
$L__BB7_24:
	add.s32 	%r100, %r100, %r11;
	cvt.s64.s32 	%rd52, %r100;
	setp.gt.u64 	%p22, %rd19, %rd52;
	@%p22 bra 	$L__BB7_2;
$L__BB7_25:
	ret;

}
.func  (.param .align 16 .b8 func_retval0[16]) __internal_trig_reduction_slowpathd(
	.param .b64 __internal_trig_reduction_slowpathd_param_0
)
{
	.local .align 8 .b8 	__local_depot8[40];
	.reg .b64 	%SP;
	.reg .b64 	%SPL;
	.reg .pred 	%p<10>;
	.reg .b32 	%r<47>;
	.reg .b64 	%rd<74>;
	.reg .b64 	%fd<5>;

	mov.u64 	%SPL, __local_depot8;
	ld.param.f64 	%fd4, [__internal_trig_reduction_slowpathd_param_0];
	add.u64 	%rd1, %SPL, 0;
	{
	.reg .b32 %temp; 
	mov.b64 	{%temp, %r1}, %fd4;
	}
	shr.u32 	%r2, %r1, 20;
	and.b32  	%r3, %r2, 2047;
	setp.eq.s32 	%p1, %r3, 2047;
	mov.b32 	%r46, 0;
	@%p1 bra 	$L__BB8_9;
	add.s32 	%r20, %r3, -1024;
	mov.b64 	%rd20, %fd4;
	shl.b64 	%rd2, %rd20, 11;
	shr.u32 	%r4, %r20, 6;
	sub.s32 	%r45, 15, %r4;
	sub.s32 	%r21, 19, %r4;
	setp.lt.u32 	%p2, %r20, 128;
	selp.b32 	%r6, 18, %r21, %p2;
	setp.ge.s32 	%p3, %r45, %r6;
	mov.b64 	%rd70, 0;
	@%p3 bra 	$L__BB8_4;
	add.s32 	%r23, %r6, %r4;
	neg.s32 	%r43, %r23;
	or.b64  	%rd3, %rd2, -9223372036854775808;
	mov.b64 	%rd70, 0;
	mov.b32 	%r42, 0;
	mov.u64 	%rd25, __cudart_i2opi_d;
	mov.u32 	%r44, %r45;
$L__BB8_3:
	.pragma "nounroll";
	mul.wide.s32 	%rd22, %r42, 8;
	add.s64 	%rd23, %rd1, %rd22;
	mul.wide.s32 	%rd24, %r44, 8;
	add.s64 	%rd26, %rd25, %rd24;
	ld.global.nc.u64 	%rd27, [%rd26];
	{
	.reg .u32 %r0, %r1, %r2, %r3, %alo, %ahi, %blo, %bhi, %clo, %chi;
	mov.b64 	{%alo,%ahi}, %rd27;
	mov.b64 	{%blo,%bhi}, %rd3;
	mov.b64 	{%clo,%chi}, %rd70;
	mad.lo.cc.u32 	%r0, %alo, %blo, %clo;
	madc.hi.cc.u32 	%r1, %alo, %blo, %chi;
	madc.hi.u32 	%r2, %alo, %bhi, 0;
	mad.lo.cc.u32 	%r1, %alo, %bhi, %r1;
	madc.hi.cc.u32 	%r2, %ahi, %blo, %r2;
	madc.hi.u32 	%r3, %ahi, %bhi, 0;
	mad.lo.cc.u32 	%r1, %ahi, %blo, %r1;
	madc.lo.cc.u32 	%r2, %ahi, %bhi, %r2;
	addc.u32 	%r3, %r3, 0;
	mov.b64 	%rd28, {%r0,%r1};
	mov.b64 	%rd70, {%r2,%r3};
	}
	st.local.u64 	[%rd23], %rd28;
	add.s32 	%r44, %r44, 1;
	add.s32 	%r43, %r43, 1;
	add.s32 	%r42, %r42, 1;
	setp.ne.s32 	%p4, %r43, -15;
	mov.u32 	%r45, %r6;
	@%p4 bra 	$L__BB8_3;
$L__BB8_4:
	cvt.s64.s32 	%rd29, %r45;
	cvt.u64.u32 	%rd30, %r4;
	add.s64 	%rd31, %rd30, %rd29;
	shl.b64 	%rd32, %rd31, 3;
	add.s64 	%rd33, %rd1, %rd32;
	st.local.u64 	[%rd33+-120], %rd70;
	and.b32  	%r15, %r2, 63;
	ld.local.u64 	%rd72, [%rd1+16];
	ld.local.u64 	%rd71, [%rd1+24];
	setp.eq.s32 	%p5, %r15, 0;
	@%p5 bra 	$L__BB8_6;
	shl.b64 	%rd34, %rd71, %r15;
	shr.u64 	%rd35, %rd72, 1;
	xor.b32  	%r24, %r15, 63;
	shr.u64 	%rd36, %rd35, %r24;
	or.b64  	%rd71, %rd34, %rd36;
	ld.local.u64 	%rd37, [%rd1+8];
	shl.b64 	%rd38, %rd72, %r15;
	shr.u64 	%rd39, %rd37, 1;
	shr.u64 	%rd40, %rd39, %r24;
	or.b64  	%rd72, %rd38, %rd40;
$L__BB8_6:
	and.b32  	%r25, %r1, -2147483648;
	shr.u64 	%rd41, %rd71, 62;
	cvt.u32.u64 	%r26, %rd41;
	mov.b64 	{%r27, %r28}, %rd71;
	mov.b64 	{%r29, %r30}, %rd72;
	shf.l.wrap.b32 	%r31, %r30, %r27, 2;
	shf.l.wrap.b32 	%r32, %r27, %r28, 2;
	mov.b64 	%rd42, {%r31, %r32};
	shl.b64 	%rd43, %rd72, 2;
	shr.u64 	%rd44, %rd42, 63;
	cvt.u32.u64 	%r33, %rd44;
	add.s32 	%r34, %r33, %r26;
	setp.eq.s32 	%p6, %r25, 0;
	neg.s32 	%r35, %r34;
	selp.b32 	%r46, %r34, %r35, %p6;
	setp.gt.s64 	%p7, %rd42, -1;
	mov.b64 	%rd45, 0;
	{
	.reg .u32 %r0, %r1, %r2, %r3, %a0, %a1, %a2, %a3, %b0, %b1, %b2, %b3;
	mov.b64 	{%a0,%a1}, %rd45;
	mov.b64 	{%a2,%a3}, %rd45;
	mov.b64 	{%b0,%b1}, %rd43;
	mov.b64 	{%b2,%b3}, %rd42;
	sub.cc.u32 	%r0, %a0, %b0;
	subc.cc.u32 	%r1, %a1, %b1;
	subc.cc.u32 	%r2, %a2, %b2;
	subc.u32 	%r3, %a3, %b3;
	mov.b64 	%rd46, {%r0,%r1};
	mov.b64 	%rd47, {%r2,%r3};
	}
	xor.b32  	%r36, %r25, -2147483648;
	selp.b64 	%rd73, %rd42, %rd47, %p7;
	selp.b64 	%rd14, %rd43, %rd46, %p7;
	selp.b32 	%r17, %r25, %r36, %p7;
	clz.b64 	%r37, %rd73;
	cvt.u64.u32 	%rd15, %r37;
	setp.eq.s32 	%p8, %r37, 0;
	@%p8 bra 	$L__BB8_8;
	cvt.u32.u64 	%r38, %rd15;
	and.b32  	%r39, %r38, 63;
	shl.b64 	%rd48, %rd73, %r39;
	shr.u64 	%rd49, %rd14, 1;
	not.b32 	%r40, %r38;
	and.b32  	%r41, %r40, 63;
	shr.u64 	%rd50, %rd49, %r41;
	or.b64  	%rd73, %rd48, %rd50;
$L__BB8_8:
	mov.b64 	%rd51, -3958705157555305931;
	{
	.reg .u32 %r0, %r1, %r2, %r3, %alo, %ahi, %blo, %bhi;
	mov.b64 	{%alo,%ahi}, %rd73;
	mov.b64 	{%blo,%bhi}, %rd51;
	mul.lo.u32 	%r0, %alo, %blo;
	mul.hi.u32 	%r1, %alo, %blo;
	mad.lo.cc.u32 	%r1, %alo, %bhi, %r1;
	madc.hi.u32 	%r2, %alo, %bhi, 0;
	mad.lo.cc.u32 	%r1, %ahi, %blo, %r1;
	madc.hi.cc.u32 	%r2, %ahi, %blo, %r2;
	madc.hi.u32 	%r3, %ahi, %bhi, 0;
	mad.lo.cc.u32 	%r2, %ahi, %bhi, %r2;
	addc.u32 	%r3, %r3, 0;
	mov.b64 	%rd52, {%r0,%r1};
	mov.b64 	%rd53, {%r2,%r3};
	}
	setp.gt.s64 	%p9, %rd53, 0;
	{
	.reg .u32 %r0, %r1, %r2, %r3, %a0, %a1, %a2, %a3, %b0, %b1, %b2, %b3;
	mov.b64 	{%a0,%a1}, %rd52;
	mov.b64 	{%a2,%a3}, %rd53;
	mov.b64 	{%b0,%b1}, %rd52;
	mov.b64 	{%b2,%b3}, %rd53;
	add.cc.u32 	%r0, %a0, %b0;
	addc.cc.u32 	%r1, %a1, %b1;
	addc.cc.u32 	%r2, %a2, %b2;
	addc.u32 	%r3, %a3, %b3;
	mov.b64 	%rd54, {%r0,%r1};
	mov.b64 	%rd55, {%r2,%r3};
	}
	selp.b64 	%rd56, %rd55, %rd53, %p9;
	selp.s64 	%rd57, -1, 0, %p9;
	sub.s64 	%rd58, %rd57, %rd15;
	cvt.u64.u32 	%rd59, %r17;
	shl.b64 	%rd60, %rd59, 32;
	add.s64 	%rd61, %rd56, 1;
	shr.u64 	%rd62, %rd61, 10;
	add.s64 	%rd63, %rd62, 1;
	shr.u64 	%rd64, %rd63, 1;
	shl.b64 	%rd65, %rd58, 52;
	add.s64 	%rd66, %rd65, %rd64;
	add.s64 	%rd67, %rd66, 4602678819172646912;
	or.b64  	%rd68, %rd67, %rd60;
	mov.b64 	%fd4, %rd68;
$L__BB8_9:
	st.param.f64 	[func_retval0], %fd4;
	st.param.b32 	[func_retval0+8], %r46;
	ret;

}


// ===== COMPILED SASS (sm_100) =====

	.target	sm_100

	.elftype	@"ET_EXEC"


//--------------------- .note.nv.tkinfo           --------------------------
	.section	.note.nv.tkinfo,"",@"SHT_NOTE"
	.sectionflags	@"SHF_NOTE_NV_TKINFO"
	.tkinfo
        /*0018*/ 	.word	0x00000002
        /*0030*/ 	.string	""
        /*0030*/ 	.string	"ptxas"
        /*0030*/ 	.string	"Cuda compilation tools, release 13.0, V13.0.88"
        /*0030*/ 	.string	"Build cuda_13.0.r13.0/compiler.36424714_0"
        /*0030*/ 	.string	"-arch sm_100 -m 64 "



//--------------------- .note.nv.cuinfo           --------------------------
	.section	.note.nv.cuinfo,"",@"SHT_NOTE"
	.sectionflags	@"SHF_NOTE_NV_CUINFO"
        /*0018*/ 	.short	0x0002
        /*001a*/ 	.short	0x0064
        /*001c*/ 	.short	0x0082
	.zero		2


//--------------------- .nv.info                  --------------------------
	.section	.nv.info,"",@"SHT_CUDA_INFO"
	.align	4


	//----- nvinfo : EIATTR_REGCOUNT
	.align		4
        /*0000*/ 	.byte	0x04, 0x2f
        /*0002*/ 	.short	(.L_4 - .L_3)
	.align		4
.L_3:
        /*0004*/ 	.word	index@(kernel_conv_components_double)
        /*0008*/ 	.word	0x0000001d


	//----- nvinfo : EIATTR_FRAME_SIZE
	.align		4
.L_4:
        /*000c*/ 	.byte	0x04, 0x11
        /*000e*/ 	.short	(.L_6 - .L_5)
	.align		4
.L_5:
        /*0010*/ 	.word	index@(kernel_conv_components_double)
        /*0014*/ 	.word	0x00000000


	//----- nvinfo : EIATTR_REGCOUNT
	.align		4
.L_6:
        /*0018*/ 	.byte	0x04, 0x2f
        /*001a*/ 	.short	(.L_8 - .L_7)
	.align		4
.L_7:
        /*001c*/ 	.word	index@(kernel_conv_components_float)
        /*0020*/ 	.word	0x0000001c


	//----- nvinfo : EIATTR_FRAME_SIZE
	.align		4
.L_8:
        /*0024*/ 	.byte	0x04, 0x11
        /*0026*/ 	.short	(.L_10 - .L_9)
	.align		4
.L_9:
        /*0028*/ 	.word	index@(kernel_conv_components_float)
        /*002c*/ 	.word	0x00000000


	//----- nvinfo : EIATTR_REGCOUNT
	.align		4
.L_10:
        /*0030*/ 	.byte	0x04, 0x2f
        /*0032*/ 	.short	(.L_12 - .L_11)
	.align		4
.L_11:
        /*0034*/ 	.word	index@(kernel_calcNumDenom_intensity_double)
        /*0038*/ 	.word	0x00000022


	//----- nvinfo : EIATTR_FRAME_SIZE
	.align		4
.L_12:
        /*003c*/ 	.byte	0x04, 0x11
        /*003e*/ 	.short	(.L_14 - .L_13)
	.align		4
.L_13:
        /*0040*/ 	.word	index@(kernel_calcNumDenom_intensity_double)
        /*0044*/ 	.word	0x00000000


	//----- nvinfo : EIATTR_REGCOUNT
	.align		4
.L_14:
        /*0048*/ 	.byte	0x04, 0x2f
        /*004a*/ 	.short	(.L_16 - .L_15)
	.align		4
.L_15:
        /*004c*/ 	.word	index@(kernel_calcNumDenom_intensity_float)
        /*0050*/ 	.word	0x00000020


	//----- nvinfo : EIATTR_FRAME_SIZE
	.align		4
.L_16:
        /*0054*/ 	.byte	0x04, 0x11
        /*0056*/ 	.short	(.L_18 - .L_17)
	.align		4
.L_17:
        /*0058*/ 	.word	index@(kernel_calcNumDenom_intensity_float)
        /*005c*/ 	.word	0x00000000


	//----- nvinfo : EIATTR_REGCOUNT
	.align		4
.L_18:
        /*0060*/ 	.byte	0x04, 0x2f
        /*0062*/ 	.short	(.L_20 - .L_19)
	.align		4
.L_19:
        /*0064*/ 	.word	index@(kernel_calcNumDenom_pixels_double)
        /*0068*/ 	.word	0x00000020


	//----- nvinfo : EIATTR_FRAME_SIZE
	.align		4
.L_20:
        /*006c*/ 	.byte	0x04, 0x11
        /*006e*/ 	.short	(.L_22 - .L_21)
	.align		4
.L_21:
        /*0070*/ 	.word	index@(kernel_calcNumDenom_pixels_double)
        /*0074*/ 	.word	0x00000000


	//----- nvinfo : EIATTR_REGCOUNT
	.align		4
.L_22:
        /*0078*/ 	.byte	0x04, 0x2f
        /*007a*/ 	.short	(.L_24 - .L_23)
	.align		4
.L_23:
        /*007c*/ 	.word	index@(kernel_calcNumDenom_pixels_float)
        /*0080*/ 	.word	0x00000020


	//----- nvinfo : EIATTR_FRAME_SIZE
	.align		4
.L_24:
        /*0084*/ 	.byte	0x04, 0x11
        /*0086*/ 	.short	(.L_26 - .L_25)
	.align		4
.L_25:
        /*0088*/ 	.word	index@(kernel_calcNumDenom_pixels_float)
        /*008c*/ 	.word	0x00000000


	//----- nvinfo : EIATTR_REGCOUNT
	.align		4
.L_26:
        /*0090*/ 	.byte	0x04, 0x2f
        /*0092*/ 	.short	(.L_28 - .L_27)
	.align		4
.L_27:
        /*0094*/ 	.word	index@(kernel_fdshift_double)
        /*0098*/ 	.word	0x00000030


	//----- nvinfo : EIATTR_FRAME_SIZE
	.align		4
.L_28:
        /*009c*/ 	.byte	0x04, 0x11
        /*009e*/ 	.short	(.L_30 - .L_29)
	.align		4
.L_29:
        /*00a0*/ 	.word	index@($kernel_fdshift_double$__internal_trig_reduction_slowpathd)
        /*00a4*/ 	.word	0x00000028


	//----- nvinfo : EIATTR_FRAME_SIZE
	.align		4
.L_30:
        /*00a8*/ 	.byte	0x04, 0x11
        /*00aa*/ 	.short	(.L_32 - .L_31)
	.align		4
.L_31:
        /*00ac*/ 	.word	index@($__internal_1_$__cuda_sm20_div_rn_f64_full)
        /*00b0*/ 	.word	0x00000028


	//----- nvinfo : EIATTR_FRAME_SIZE
	.align		4
.L_32:
        /*00b4*/ 	.byte	0x04, 0x11
        /*00b6*/ 	.short	(.L_34 - .L_33)
	.align		4
.L_33:
        /*00b8*/ 	.word	index@(kernel_fdshift_double)
        /*00bc*/ 	.word	0x00000028


	//----- nvinfo : EIATTR_REGCOUNT
	.align		4
.L_34:
        /*00c0*/ 	.byte	0x04, 0x2f
        /*00c2*/ 	.short	(.L_36 - .L_35)
	.align		4
.L_35:
        /*00c4*/ 	.word	index@(kernel_fdshift_float)
        /*00c8*/ 	.word	0x0000001f


	//----- nvinfo : EIATTR_FRAME_SIZE
	.align		4
.L_36:
        /*00cc*/ 	.byte	0x04, 0x11
        /*00ce*/ 	.short	(.L_38 - .L_37)
	.align		4
.L_37:
        /*00d0*/ 	.word	index@($__internal_0_$__cuda_sm3x_div_rn_noftz_f32_slowpath)
        /*00d4*/ 	.word	0x00000020


	//----- nvinfo : EIATTR_FRAME_SIZE
	.align		4
.L_38:
        /*00d8*/ 	.byte	0x04, 0x11
        /*00da*/ 	.short	(.L_40 - .L_39)
	.align		4
.L_39:
        /*00dc*/ 	.word	index@(kernel_fdshift_float)
        /*00e0*/ 	.word	0x00000020


	//----- nvinfo : EIATTR_MIN_STACK_SIZE
	.align		4
.L_40:
        /*00e4*/ 	.byte	0x04, 0x12
        /*00e6*/ 	.short	(.L_42 - .L_41)
	.align		4
.L_41:
        /*00e8*/ 	.word	index@(kernel_fdshift_float)
        /*00ec*/ 	.word	0x00000020


	//----- nvinfo : EIATTR_MIN_STACK_SIZE
	.align		4
.L_42:
        /*00f0*/ 	.byte	0x04, 0x12
        /*00f2*/ 	.short	(.L_44 - .L_43)
	.align		4
.L_43:
        /*00f4*/ 	.word	index@(kernel_fdshift_double)
        /*00f8*/ 	.word	0x00000028


	//----- nvinfo : EIATTR_MIN_STACK_SIZE
	.align		4
.L_44:
        /*00fc*/ 	.byte	0x04, 0x12
        /*00fe*/ 	.short	(.L_46 - .L_45)
	.align		4
.L_45:
        /*0100*/ 	.word	index@(kernel_calcNumDenom_pixels_float)
        /*0104*/ 	.word	0x00000000


	//----- nvinfo : EIATTR_MIN_STACK_SIZE
	.align		4
.L_46:
        /*0108*/ 	.byte	0x04, 0x12
        /*010a*/ 	.short	(.L_48 - .L_47)
	.align		4
.L_47:
        /*010c*/ 	.word	index@(kernel_calcNumDenom_pixels_double)
        /*0110*/ 	.word	0x00000000


	//----- nvinfo : EIATTR_MIN_STACK_SIZE
	.align		4
.L_48:
        /*0114*/ 	.byte	0x04, 0x12
        /*0116*/ 	.short	(.L_50 - .L_49)
	.align		4
.L_49:
        /*0118*/ 	.word	index@(kernel_calcNumDenom_intensity_float)
        /*011c*/ 	.word	0x00000000


	//----- nvinfo : EIATTR_MIN_STACK_SIZE
	.align		4
.L_50:
        /*0120*/ 	.byte	0x04, 0x12
        /*0122*/ 	.short	(.L_52 - .L_51)
	.align		4
.L_51:
        /*0124*/ 	.word	index@(kernel_calcNumDenom_intensity_double)
        /*0128*/ 	.word	0x00000000


	//----- nvinfo : EIATTR_MIN_STACK_SIZE
	.align		4
.L_52:
        /*012c*/ 	.byte	0x04, 0x12
        /*012e*/ 	.short	(.L_54 - .L_53)
	.align		4
.L_53:
        /*0130*/ 	.word	index@(kernel_conv_components_float)
        /*0134*/ 	.word	0x00000000


	//----- nvinfo : EIATTR_MIN_STACK_SIZE
	.align		4
.L_54:
        /*0138*/ 	.byte	0x04, 0x12
        /*013a*/ 	.short	(.L_56 - .L_55)
	.align		4
.L_55:
        /*013c*/ 	.word	index@(kernel_conv_components_double)
        /*0140*/ 	.word	0x00000000
.L_56:


//--------------------- .nv.compat                --------------------------
	.section	.nv.compat,"",@"SHT_CUDA_COMPAT_INFO"
	.align	4
        /*0000*/ 	.byte	0x02, 0x09, 0x00, 0x00, 0x02, 0x02, 0x01, 0x00, 0x02, 0x05, 0x05, 0x00, 0x03, 0x07, 0x01, 0x01
        /*0010*/ 	.byte	0x02, 0x03, 0x00, 0x00, 0x02, 0x06, 0x01, 0x00, 0x04, 0x0b, 0x08, 0x00, 0x01, 0x00, 0x00, 0x00
        /*0020*/ 	.byte	0x00, 0x00, 0x00, 0x00


//--------------------- .nv.info.kernel_fdshift_float --------------------------
	.section	.nv.info.kernel_fdshift_float,"",@"SHT_CUDA_INFO"
	.sectionflags	@""
	.align	4


	//----- nvinfo : EIATTR_CUDA_API_VERSION
	.align		4
        /*0000*/ 	.byte	0x04, 0x37
        /*0002*/ 	.short	(.L_58 - .L_57)
.L_57:
        /*0004*/ 	.word	0x00000082


	//----- nvinfo : EIATTR_KPARAM_INFO
	.align		4
.L_58:
        /*0008*/ 	.byte	0x04, 0x17
        /*000a*/ 	.short	(.L_60 - .L_59)
.L_59:
        /*000c*/ 	.word	0x00000000
        /*0010*/ 	.short	0x000a
        /*0012*/ 	.short	0x0048
        /*0014*/ 	.byte	0x00, 0xf0, 0x21, 0x00


	//----- nvinfo : EIATTR_KPARAM_INFO
	.align		4
.L_60:
        /*0018*/ 	.byte	0x04, 0x17
        /*001a*/ 	.short	(.L_62 - .L_61)
.L_61:
        /*001c*/ 	.word	0x00000000
        /*0020*/ 	.short	0x0009
        /*0022*/ 	.short	0x0040
        /*0024*/ 	.byte	0x00, 0xf0, 0x21, 0x00


	//----- nvinfo : EIATTR_KPARAM_INFO
	.align		4
.L_62:
        /*0028*/ 	.byte	0x04, 0x17
        /*002a*/ 	.short	(.L_64 - .L_63)
.L_63:
        /*002c*/ 	.word	0x00000000
        /*0030*/ 	.short	0x0008
        /*0032*/ 	.short	0x0038
        /*0034*/ 	.byte	0x00, 0xf0, 0x21, 0x00


	//----- nvinfo : EIATTR_KPARAM_INFO
	.align		4
.L_64:
        /*0038*/ 	.byte	0x04, 0x17
        /*003a*/ 	.short	(.L_66 - .L_65)
.L_65:
        /*003c*/ 	.word	0x00000000
        /*0040*/ 	.short	0x0007
        /*0042*/ 	.short	0x0030
        /*0044*/ 	.byte	0x00, 0xf0, 0x21, 0x00


	//----- nvinfo : EIATTR_KPARAM_INFO
	.align		4
.L_66:
        /*0048*/ 	.byte	0x04, 0x17
        /*004a*/ 	.short	(.L_68 - .L_67)
.L_67:
        /*004c*/ 	.word	0x00000000
        /*0050*/ 	.short	0x0006
        /*0052*/ 	.short	0x0028
        /*0054*/ 	.byte	0x00, 0xf0, 0x21, 0x00


	//----- nvinfo : EIATTR_KPARAM_INFO
	.align		4
.L_68:
        /*0058*/ 	.byte	0x04, 0x17
        /*005a*/ 	.short	(.L_70 - .L_69)
.L_69:
        /*005c*/ 	.word	0x00000000
        /*0060*/ 	.short	0x0005
        /*0062*/ 	.short	0x0020
        /*0064*/ 	.byte	0x00, 0xf0, 0x21, 0x00


	//----- nvinfo : EIATTR_KPARAM_INFO
	.align		4
.L_70:
        /*0068*/ 	.byte	0x04, 0x17
        /*006a*/ 	.short	(.L_72 - .L_71)
.L_71:
        /*006c*/ 	.word	0x00000000
        /*0070*/ 	.short	0x0004
        /*0072*/ 	.short	0x0018
        /*0074*/ 	.byte	0x00, 0xf0, 0x11, 0x00


	//----- nvinfo : EIATTR_KPARAM_INFO
	.align		4
.L_72:
        /*0078*/ 	.byte	0x04, 0x17
        /*007a*/ 	.short	(.L_74 - .L_73)
.L_73:
        /*007c*/ 	.word	0x00000000
        /*0080*/ 	.short	0x0003
        /*0082*/ 	.short	0x0014
        /*0084*/ 	.byte	0x00, 0xf0, 0x11, 0x00


	//----- nvinfo : EIATTR_KPARAM_INFO
	.align		4
.L_74:
        /*0088*/ 	.byte	0x04, 0x17
        /*008a*/ 	.short	(.L_76 - .L_75)
.L_75:
        /*008c*/ 	.word	0x00000000
        /*0090*/ 	.short	0x0002
        /*0092*/ 	.short	0x0010
        /*0094*/ 	.byte	0x00, 0xf0, 0x11, 0x00


	//----- nvinfo : EIATTR_KPARAM_INFO
	.align		4
.L_76:
        /*0098*/ 	.byte	0x04, 0x17
        /*009a*/ 	.short	(.L_78 - .L_77)
.L_77:
        /*009c*/ 	.word	0x00000000
        /*00a0*/ 	.short	0x0001
        /*00a2*/ 	.short	0x0008
        /*00a4*/ 	.byte	0x00, 0xf5, 0x21, 0x00


	//----- nvinfo : EIATTR_KPARAM_INFO
	.align		4
.L_78:
        /*00a8*/ 	.byte	0x04, 0x17
        /*00aa*/ 	.short	(.L_80 - .L_79)
.L_79:
        /*00ac*/ 	.word	0x00000000
        /*00b0*/ 	.short	0x0000
        /*00b2*/ 	.short	0x0000
        /*00b4*/ 	.byte	0x00, 0xf5, 0x21, 0x00


	//----- nvinfo : EIATTR_SPARSE_MMA_MASK
	.align		4
.L_80:
        /*00b8*/ 	.byte	0x03, 0x50
        /*00ba*/ 	.short	0x0000


	//----- nvinfo : EIATTR_MAXREG_COUNT
	.align		4
        /*00bc*/ 	.byte	0x03, 0x1b
        /*00be*/ 	.short	0x00ff


	//----- nvinfo : EIATTR_MERCURY_ISA_VERSION
	.align		4
        /*00c0*/ 	.byte	0x03, 0x5f
        /*00c2*/ 	.short	0x0101


	//----- nvinfo : EIATTR_VRC_CTA_INIT_COUNT
	.align		4
        /*00c4*/ 	.byte	0x02, 0x4a
	.zero		1
	.zero		1


	//----- nvinfo : EIATTR_EXIT_INSTR_OFFSETS
	.align		4
        /*00c8*/ 	.byte	0x04, 0x1c
        /*00ca*/ 	.short	(.L_82 - .L_81)


	//   ....[0]....
.L_81:
        /*00cc*/ 	.word	0x00000200


	//   ....[1]....
        /*00d0*/ 	.word	0x000013e0


	//----- nvinfo : EIATTR_CRS_STACK_SIZE
	.align		4
.L_82:
        /*00d4*/ 	.byte	0x04, 0x1e
        /*00d6*/ 	.short	(.L_84 - .L_83)
.L_83:
        /*00d8*/ 	.word	0x00000000


	//----- nvinfo : EIATTR_CBANK_PARAM_SIZE
	.align		4
.L_84:
        /*00dc*/ 	.byte	0x03, 0x19
        /*00de*/ 	.short	0x0050


	//----- nvinfo : EIATTR_PARAM_CBANK
	.align		4
        /*00e0*/ 	.byte	0x04, 0x0a
        /*00e2*/ 	.short	(.L_86 - .L_85)
	.align		4
.L_85:
        /*00e4*/ 	.word	index@(.nv.constant0.kernel_fdshift_float)
        /*00e8*/ 	.short	0x0380
        /*00ea*/ 	.short	0x0050


	//----- nvinfo : EIATTR_SW_WAR
	.align		4
.L_86:
        /*00ec*/ 	.byte	0x04, 0x36
        /*00ee*/ 	.short	(.L_88 - .L_87)
.L_87:
        /*00f0*/ 	.word	0x00000008
.L_88:


//--------------------- .nv.info.kernel_fdshift_double --------------------------
	.section	.nv.info.kernel_fdshift_double,"",@"SHT_CUDA_INFO"
	.sectionflags	@""
	.align	4


	//----- nvinfo : EIATTR_CUDA_API_VERSION
	.align		4
        /*0000*/ 	.byte	0x04, 0x37
        /*0002*/ 	.short	(.L_90 - .L_89)
.L_89:
        /*0004*/ 	.word	0x00000082


	//----- nvinfo : EIATTR_KPARAM_INFO
	.align		4
.L_90:
        /*0008*/ 	.byte	0x04, 0x17
        /*000a*/ 	.short	(.L_92 - .L_91)
.L_91:
        /*000c*/ 	.word	0x00000000
        /*0010*/ 	.short	0x000a
        /*0012*/ 	.short	0x0050
        /*0014*/ 	.byte	0x00, 0xf0, 0x21, 0x00


	//----- nvinfo : EIATTR_KPARAM_INFO
	.align		4
.L_92:
        /*0018*/ 	.byte	0x04, 0x17
        /*001a*/ 	.short	(.L_94 - .L_93)
.L_93:
        /*001c*/ 	.word	0x00000000
        /*0020*/ 	.short	0x0009
        /*0022*/ 	.short	0x0048
        /*0024*/ 	.byte	0x00, 0xf0, 0x21, 0x00


	//----- nvinfo : EIATTR_KPARAM_INFO
	.align		4
.L_94:
        /*0028*/ 	.byte	0x04, 0x17
        /*002a*/ 	.short	(.L_96 - .L_95)
.L_95:
        /*002c*/ 	.word	0x00000000
        /*0030*/ 	.short	0x0008
        /*0032*/ 	.short	0x0040
        /*0034*/ 	.byte	0x00, 0xf0, 0x21, 0x00


	//----- nvinfo : EIATTR_KPARAM_INFO
	.align		4
.L_96:
        /*0038*/ 	.byte	0x04, 0x17
        /*003a*/ 	.short	(.L_98 - .L_97)
.L_97:
        /*003c*/ 	.word	0x00000000
        /*0040*/ 	.short	0x0007
        /*0042*/ 	.short	0x0038
        /*0044*/ 	.byte	0x00, 0xf0, 0x21, 0x00


	//----- nvinfo : EIATTR_KPARAM_INFO
	.align		4
.L_98:
        /*0048*/ 	.byte	0x04, 0x17
        /*004a*/ 	.short	(.L_100 - .L_99)
.L_99:
        /*004c*/ 	.word	0x00000000
        /*0050*/ 	.short	0x0006
        /*0052*/ 	.short	0x0030
        /*0054*/ 	.byte	0x00, 0xf0, 0x21, 0x00


	//----- nvinfo : EIATTR_KPARAM_INFO
	.align		4
.L_100:
        /*0058*/ 	.byte	0x04, 0x17
        /*005a*/ 	.short	(.L_102 - .L_101)
.L_101:
        /*005c*/ 	.word	0x00000000
        /*0060*/ 	.short	0x0005
        /*0062*/ 	.short	0x0028
        /*0064*/ 	.byte	0x00, 0xf0, 0x21, 0x00


	//----- nvinfo : EIATTR_KPARAM_INFO
	.align		4
.L_102:
        /*0068*/ 	.byte	0x04, 0x17
        /*006a*/ 	.short	(.L_104 - .L_103)
.L_103:
        /*006c*/ 	.word	0x00000000
        /*0070*/ 	.short	0x0004
        /*0072*/ 	.short	0x0020
        /*0074*/ 	.byte	0x00, 0xf0, 0x21, 0x00


	//----- nvinfo : EIATTR_KPARAM_INFO
	.align		4
.L_104:
        /*0078*/ 	.byte	0x04, 0x17
        /*007a*/ 	.short	(.L_106 - .L_105)
.L_105:
        /*007c*/ 	.word	0x00000000
        /*0080*/ 	.short	0x0003
        /*0082*/ 	.short	0x0018
        /*0084*/ 	.byte	0x00, 0xf0, 0x21, 0x00


	//----- nvinfo : EIATTR_KPARAM_INFO
	.align		4
.L_106:
        /*0088*/ 	.byte	0x04, 0x17
        /*008a*/ 	.short	(.L_108 - .L_107)
.L_107:
        /*008c*/ 	.word	0x00000000
        /*0090*/ 	.short	0x0002
        /*0092*/ 	.short	0x0010
        /*0094*/ 	.byte	0x00, 0xf0, 0x21, 0x00


	//----- nvinfo : EIATTR_KPARAM_INFO
	.align		4
.L_108:
        /*0098*/ 	.byte	0x04, 0x17
        /*009a*/ 	.short	(.L_110 - .L_109)
.L_109:
        /*009c*/ 	.word	0x00000000
        /*00a0*/ 	.short	0x0001
        /*00a2*/ 	.short	0x0008
        /*00a4*/ 	.byte	0x00, 0xf5, 0x21, 0x00


	//----- nvinfo : EIATTR_KPARAM_INFO
	.align		4
.L_110:
        /*00a8*/ 	.byte	0x04, 0x17
        /*00aa*/ 	.short	(.L_112 - .L_111)
.L_111:
        /*00ac*/ 	.word	0x00000000
        /*00b0*/ 	.short	0x0000
        /*00b2*/ 	.short	0x0000
        /*00b4*/ 	.byte	0x00, 0xf5, 0x21, 0x00


	//----- nvinfo : EIATTR_SPARSE_MMA_MASK
	.align		4
.L_112:
        /*00b8*/ 	.byte	0x03, 0x50
        /*00ba*/ 	.short	0x0000


	//----- nvinfo : EIATTR_MAXREG_COUNT
	.align		4
        /*00bc*/ 	.byte	0x03, 0x1b
        /*00be*/ 	.short	0x00ff


	//----- nvinfo : EIATTR_MERCURY_ISA_VERSION
	.align		4
        /*00c0*/ 	.byte	0x03, 0x5f
        /*00c2*/ 	.short	0x0101


	//----- nvinfo : EIATTR_VRC_CTA_INIT_COUNT
	.align		4
        /*00c4*/ 	.byte	0x02, 0x4a
	.zero		1
	.zero		1


	//----- nvinfo : EIATTR_EXIT_INSTR_OFFSETS
	.align		4
        /*00c8*/ 	.byte	0x04, 0x1c
        /*00ca*/ 	.short	(.L_114 - .L_113)


	//   ....[0]....
.L_113:
        /*00cc*/ 	.word	0x00000270


	//   ....[1]....
        /*00d0*/ 	.word	0x00001440


	//----- nvinfo : EIATTR_CRS_STACK_SIZE
	.align		4
.L_114:
        /*00d4*/ 	.byte	0x04, 0x1e
        /*00d6*/ 	.short	(.L_116 - .L_115)
.L_115:
        /*00d8*/ 	.word	0x00000000


	//----- nvinfo : EIATTR_CBANK_PARAM_SIZE
	.align		4
.L_116:
        /*00dc*/ 	.byte	0x03, 0x19
        /*00de*/ 	.short	0x0058


	//----- nvinfo : EIATTR_PARAM_CBANK
	.align		4
        /*00e0*/ 	.byte	0x04, 0x0a
        /*00e2*/ 	.short	(.L_118 - .L_117)
	.align		4
.L_117:
        /*00e4*/ 	.word	index@(.nv.constant0.kernel_fdshift_double)
        /*00e8*/ 	.short	0x0380
        /*00ea*/ 	.short	0x0058


	//----- nvinfo : EIATTR_SW_WAR
	.align		4
.L_118:
        /*00ec*/ 	.byte	0x04, 0x36
        /*00ee*/ 	.short	(.L_120 - .L_119)
.L_119:
        /*00f0*/ 	.word	0x00000008
.L_120:


//--------------------- .nv.info.kernel_calcNumDenom_pixels_float --------------------------
	.section	.nv.info.kernel_calcNumDenom_pixels_float,"",@"SHT_CUDA_INFO"
	.sectionflags	@""
	.align	4


	//----- nvinfo : EIATTR_CUDA_API_VERSION
	.align		4
        /*0000*/ 	.byte	0x04, 0x37
        /*0002*/ 	.short	(.L_122 - .L_121)
.L_121:
        /*0004*/ 	.word	0x00000082


	//----- nvinfo : EIATTR_KPARAM_INFO
	.align		4
.L_122:
        /*0008*/ 	.byte	0x04, 0x17
        /*000a*/ 	.short	(.L_124 - .L_123)
.L_123:
        /*000c*/ 	.word	0x00000000
        /*0010*/ 	.short	0x000b
        /*0012*/ 	.short	0x0058
        /*0014*/ 	.byte	0x00, 0xf0, 0x21, 0x00


	//----- nvinfo : EIATTR_KPARAM_INFO
	.align		4
.L_124:
        /*0018*/ 	.byte	0x04, 0x17
        /*001a*/ 	.short	(.L_126 - .L_125)
.L_125:
        /*001c*/ 	.word	0x00000000
        /*0020*/ 	.short	0x000a
        /*0022*/ 	.short	0x0050
        /*0024*/ 	.byte	0x00, 0xf0, 0x21, 0x00


	//----- nvinfo : EIATTR_KPARAM_INFO
	.align		4
.L_126:
        /*0028*/ 	.byte	0x04, 0x17
        /*002a*/ 	.short	(.L_128 - .L_127)
.L_127:
        /*002c*/ 	.word	0x00000000
        /*0030*/ 	.short	0x0009
        /*0032*/ 	.short	0x0048
        /*0034*/ 	.byte	0x00, 0xf0, 0x21, 0x00


	//----- nvinfo : EIATTR_KPARAM_INFO
	.align		4
.L_128:
        /*0038*/ 	.byte	0x04, 0x17
        /*003a*/ 	.short	(.L_130 - .L_129)
.L_129:
        /*003c*/ 	.word	0x00000000
        /*0040*/ 	.short	0x0008
        /*0042*/ 	.short	0x0040
        /*0044*/ 	.byte	0x00, 0xf0, 0x21, 0x00


	//----- nvinfo : EIATTR_KPARAM_INFO
	.align		4
.L_130:
        /*0048*/ 	.byte	0x04, 0x17
        /*004a*/ 	.short	(.L_132 - .L_131)
.L_131:
        /*004c*/ 	.word	0x00000000
        /*0050*/ 	.short	0x0007
        /*0052*/ 	.short	0x0038
        /*0054*/ 	.byte	0x00, 0xf5, 0x21, 0x00


	//----- nvinfo : EIATTR_KPARAM_INFO
	.align		4
.L_132:
        /*0058*/ 	.byte	0x04, 0x17
        /*005a*/ 	.short	(.L_134 - .L_133)
.L_133:
        /*005c*/ 	.word	0x00000000
        /*0060*/ 	.short	0x0006
        /*0062*/ 	.short	0x0030
        /*0064*/ 	.byte	0x00, 0xf5, 0x21, 0x00


	//----- nvinfo : EIATTR_KPARAM_INFO
	.align		4
.L_134:
        /*0068*/ 	.byte	0x04, 0x17
        /*006a*/ 	.short	(.L_136 - .L_135)
.L_135:
        /*006c*/ 	.word	0x00000000
        /*0070*/ 	.short	0x0005
        /*0072*/ 	.short	0x0028
        /*0074*/ 	.byte	0x00, 0xf5, 0x21, 0x00


	//----- nvinfo : EIATTR_KPARAM_INFO
	.align		4
.L_136:
        /*0078*/ 	.byte	0x04, 0x17
        /*007a*/ 	.short	(.L_138 - .L_137)
.L_137:
        /*007c*/ 	.word	0x00000000
        /*0080*/ 	.short	0x0004
        /*0082*/ 	.short	0x0020
        /*0084*/ 	.byte	0x00, 0xf5, 0x21, 0x00


	//----- nvinfo : EIATTR_KPARAM_INFO
	.align		4
.L_138:
        /*0088*/ 	.byte	0x04, 0x17
        /*008a*/ 	.short	(.L_140 - .L_139)
.L_139:
        /*008c*/ 	.word	0x00000000
        /*0090*/ 	.short	0x0003
        /*0092*/ 	.short	0x0018
        /*0094*/ 	.byte	0x00, 0xf5, 0x21, 0x00


	//----- nvinfo : EIATTR_KPARAM_INFO
	.align		4
.L_140:
        /*0098*/ 	.byte	0x04, 0x17
        /*009a*/ 	.short	(.L_142 - .L_141)
.L_141:
        /*009c*/ 	.word	0x00000000
        /*00a0*/ 	.short	0x0002
        /*00a2*/ 	.short	0x0010
        /*00a4*/ 	.byte	0x00, 0xf5, 0x21, 0x00


	//----- nvinfo : EIATTR_KPARAM_INFO
	.align		4
.L_142:
        /*00a8*/ 	.byte	0x04, 0x17
        /*00aa*/ 	.short	(.L_144 - .L_143)
.L_143:
        /*00ac*/ 	.word	0x00000000
        /*00b0*/ 	.short	0x0001
        /*00b2*/ 	.short	0x0008
        /*00b4*/ 	.byte	0x00, 0xf5, 0x21, 0x00


	//----- nvinfo : EIATTR_KPARAM_INFO
	.align		4
.L_144:
        /*00b8*/ 	.byte	0x04, 0x17
        /*00ba*/ 	.short	(.L_146 - .L_145)
.L_145:
        /*00bc*/ 	.word	0x00000000
        /*00c0*/ 	.short	0x0000
        /*00c2*/ 	.short	0x0000
        /*00c4*/ 	.byte	0x00, 0xf5, 0x21, 0x00


	//----- nvinfo : EIATTR_SPARSE_MMA_MASK
	.align		4
.L_146:
        /*00c8*/ 	.byte	0x03, 0x50
        /*00ca*/ 	.short	0x0000


	//----- nvinfo : EIATTR_MAXREG_COUNT
	.align		4
        /*00cc*/ 	.byte	0x03, 0x1b
        /*00ce*/ 	.short	0x00ff


	//----- nvinfo : EIATTR_MERCURY_ISA_VERSION
	.align		4
        /*00d0*/ 	.byte	0x03, 0x5f
        /*00d2*/ 	.short	0x0101


	//----- nvinfo : EIATTR_VRC_CTA_INIT_COUNT
	.align		4
        /*00d4*/ 	.byte	0x02, 0x4a
	.zero		1
	.zero		1


	//----- nvinfo : EIATTR_EXIT_INSTR_OFFSETS
	.align		4
        /*00d8*/ 	.byte	0x04, 0x1c
        /*00da*/ 	.short	(.L_148 - .L_147)


	//   ....[0]....
.L_147:
        /*00dc*/ 	.word	0x000000d0


	//   ....[1]....
        /*00e0*/ 	.word	0x00000710


	//----- nvinfo : EIATTR_CRS_STACK_SIZE
	.align		4
.L_148:
        /*00e4*/ 	.byte	0x04, 0x1e
        /*00e6*/ 	.short	(.L_150 - .L_149)
.L_149:
        /*00e8*/ 	.word	0x00000000


	//----- nvinfo : EIATTR_CBANK_PARAM_SIZE
	.align		4
.L_150:
        /*00ec*/ 	.byte	0x03, 0x19
        /*00ee*/ 	.short	0x0060


	//----- nvinfo : EIATTR_PARAM_CBANK
	.align		4
        /*00f0*/ 	.byte	0x04, 0x0a
        /*00f2*/ 	.short	(.L_152 - .L_151)
	.align		4
.L_151:
        /*00f4*/ 	.word	index@(.nv.constant0.kernel_calcNumDenom_pixels_float)
        /*00f8*/ 	.short	0x0380
        /*00fa*/ 	.short	0x0060


	//----- nvinfo : EIATTR_SW_WAR
	.align		4
.L_152:
        /*00fc*/ 	.byte	0x04, 0x36
        /*00fe*/ 	.short	(.L_154 - .L_153)
.L_153:
        /*0100*/ 	.word	0x00000008
.L_154:


//--------------------- .nv.info.kernel_calcNumDenom_pixels_double --------------------------
	.section	.nv.info.kernel_calcNumDenom_pixels_double,"",@"SHT_CUDA_INFO"
	.sectionflags	@""
	.align	4


	//----- nvinfo : EIATTR_CUDA_API_VERSION
	.align		4
        /*0000*/ 	.byte	0x04, 0x37
        /*0002*/ 	.short	(.L_156 - .L_155)
.L_155:
        /*0004*/ 	.word	0x00000082


	//----- nvinfo : EIATTR_KPARAM_INFO
	.align		4
.L_156:
        /*0008*/ 	.byte	0x04, 0x17
        /*000a*/ 	.short	(.L_158 - .L_157)
.L_157:
        /*000c*/ 	.word	0x00000000
        /*0010*/ 	.short	0x000b
        /*0012*/ 	.short	0x0058
        /*0014*/ 	.byte	0x00, 0xf0, 0x21, 0x00


	//----- nvinfo : EIATTR_KPARAM_INFO
	.align		4
.L_158:
        /*0018*/ 	.byte	0x04, 0x17
        /*001a*/ 	.short	(.L_160 - .L_159)
.L_159:
        /*001c*/ 	.word	0x00000000
        /*0020*/ 	.short	0x000a
        /*0022*/ 	.short	0x0050
        /*0024*/ 	.byte	0x00, 0xf0, 0x21, 0x00


	//----- nvinfo : EIATTR_KPARAM_INFO
	.align		4
.L_160:
        /*0028*/ 	.byte	0x04, 0x17
        /*002a*/ 	.short	(.L_162 - .L_161)
.L_161:
        /*002c*/ 	.word	0x00000000
        /*0030*/ 	.short	0x0009
        /*0032*/ 	.short	0x0048
        /*0034*/ 	.byte	0x00, 0xf0, 0x21, 0x00


	//----- nvinfo : EIATTR_KPARAM_INFO
	.align		4
.L_162:
        /*0038*/ 	.byte	0x04, 0x17
        /*003a*/ 	.short	(.L_164 - .L_163)
.L_163:
        /*003c*/ 	.word	0x00000000
        /*0040*/ 	.short	0x0008
        /*0042*/ 	.short	0x0040
        /*0044*/ 	.byte	0x00, 0xf0, 0x21, 0x00


	//----- nvinfo : EIATTR_KPARAM_INFO
	.align		4
.L_164:
        /*0048*/ 	.byte	0x04, 0x17
        /*004a*/ 	.short	(.L_166 - .L_165)
.L_165:
        /*004c*/ 	.word	0x00000000
        /*0050*/ 	.short	0x0007
        /*0052*/ 	.short	0x0038
        /*0054*/ 	.byte	0x00, 0xf5, 0x21, 0x00


	//----- nvinfo : EIATTR_KPARAM_INFO
	.align		4
.L_166:
        /*0058*/ 	.byte	0x04, 0x17
        /*005a*/ 	.short	(.L_168 - .L_167)
.L_167:
        /*005c*/ 	.word	0x00000000
        /*0060*/ 	.short	0x0006
        /*0062*/ 	.short	0x0030
        /*0064*/ 	.byte	0x00, 0xf5, 0x21, 0x00


	//----- nvinfo : EIATTR_KPARAM_INFO
	.align		4
.L_168:
        /*0068*/ 	.byte	0x04, 0x17
        /*006a*/ 	.short	(.L_170 - .L_169)
.L_169:
        /*006c*/ 	.word	0x00000000
        /*0070*/ 	.short	0x0005
        /*0072*/ 	.short	0x0028
        /*0074*/ 	.byte	0x00, 0xf5, 0x21, 0x00


	//----- nvinfo : EIATTR_KPARAM_INFO
	.align		4
.L_170:
        /*0078*/ 	.byte	0x04, 0x17
        /*007a*/ 	.short	(.L_172 - .L_171)
.L_171:
        /*007c*/ 	.word	0x00000000
        /*0080*/ 	.short	0x0004
        /*0082*/ 	.short	0x0020
        /*0084*/ 	.byte	0x00, 0xf5, 0x21, 0x00


	//----- nvinfo : EIATTR_KPARAM_INFO
	.align		4
.L_172:
        /*0088*/ 	.byte	0x04, 0x17
        /*008a*/ 	.short	(.L_174 - .L_173)
.L_173:
        /*008c*/ 	.word	0x00000000
        /*0090*/ 	.short	0x0003
        /*0092*/ 	.short	0x0018
        /*0094*/ 	.byte	0x00, 0xf5, 0x21, 0x00


	//----- nvinfo : EIATTR_KPARAM_INFO
	.align		4
.L_174:
        /*0098*/ 	.byte	0x04, 0x17
        /*009a*/ 	.short	(.L_176 - .L_175)
.L_175:
        /*009c*/ 	.word	0x00000000
        /*00a0*/ 	.short	0x0002
        /*00a2*/ 	.short	0x0010
        /*00a4*/ 	.byte	0x00, 0xf5, 0x21, 0x00


	//----- nvinfo : EIATTR_KPARAM_INFO
	.align		4
.L_176:
        /*00a8*/ 	.byte	0x04, 0x17
        /*00aa*/ 	.short	(.L_178 - .L_177)
.L_177:
        /*00ac*/ 	.word	0x00000000
        /*00b0*/ 	.short	0x0001
        /*00b2*/ 	.short	0x0008
        /*00b4*/ 	.byte	0x00, 0xf5, 0x21, 0x00


	//----- nvinfo : EIATTR_KPARAM_INFO
	.align		4
.L_178:
        /*00b8*/ 	.byte	0x04, 0x17
        /*00ba*/ 	.short	(.L_180 - .L_179)
.L_179:
        /*00bc*/ 	.word	0x00000000
        /*00c0*/ 	.short	0x0000
        /*00c2*/ 	.short	0x0000
        /*00c4*/ 	.byte	0x00, 0xf5, 0x21, 0x00


	//----- nvinfo : EIATTR_SPARSE_MMA_MASK
	.align		4
.L_180:
        /*00c8*/ 	.byte	0x03, 0x50
        /*00ca*/ 	.short	0x0000


	//----- nvinfo : EIATTR_MAXREG_COUNT
	.align		4
        /*00cc*/ 	.byte	0x03, 0x1b
        /*00ce*/ 	.short	0x00ff


	//----- nvinfo : EIATTR_MERCURY_ISA_VERSION
	.align		4
        /*00d0*/ 	.byte	0x03, 0x5f
        /*00d2*/ 	.short	0x0101


	//----- nvinfo : EIATTR_VRC_CTA_INIT_COUNT
	.align		4
        /*00d4*/ 	.byte	0x02, 0x4a
	.zero		1
	.zero		1


	//----- nvinfo : EIATTR_EXIT_INSTR_OFFSETS
	.align		4
        /*00d8*/ 	.byte	0x04, 0x1c
        /*00da*/ 	.short	(.L_182 - .L_181)


	//   ....[0]....
.L_181:
        /*00dc*/ 	.word	0x00000090


	//   ....[1]....
        /*00e0*/ 	.word	0x00000730


	//----- nvinfo : EIATTR_CRS_STACK_SIZE
	.align		4
.L_182:
        /*00e4*/ 	.byte	0x04, 0x1e
        /*00e6*/ 	.short	(.L_184 - .L_183)
.L_183:
        /*00e8*/ 	.word	0x00000000


	//----- nvinfo : EIATTR_CBANK_PARAM_SIZE
	.align		4
.L_184:
        /*00ec*/ 	.byte	0x03, 0x19
        /*00ee*/ 	.short	0x0060


	//----- nvinfo : EIATTR_PARAM_CBANK
	.align		4
        /*00f0*/ 	.byte	0x04, 0x0a
        /*00f2*/ 	.short	(.L_186 - .L_185)
	.align		4
.L_185:
        /*00f4*/ 	.word	index@(.nv.constant0.kernel_calcNumDenom_pixels_double)
        /*00f8*/ 	.short	0x0380
        /*00fa*/ 	.short	0x0060


	//----- nvinfo : EIATTR_SW_WAR
	.align		4
.L_186:
        /*00fc*/ 	.byte	0x04, 0x36
        /*00fe*/ 	.short	(.L_188 - .L_187)
.L_187:
        /*0100*/ 	.word	0x00000008
.L_188:


//--------------------- .nv.info.kernel_calcNumDenom_intensity_float --------------------------
	.section	.nv.info.kernel_calcNumDenom_intensity_float,"",@"SHT_CUDA_INFO"
	.sectionflags	@""
	.align	4


	//----- nvinfo : EIATTR_CUDA_API_VERSION
	.align		4
        /*0000*/ 	.byte	0x04, 0x37
        /*0002*/ 	.short	(.L_190 - .L_189)
.L_189:
        /*0004*/ 	.word	0x00000082


	//----- nvinfo : EIATTR_KPARAM_INFO
	.align		4
.L_190:
        /*0008*/ 	.byte	0x04, 0x17
        /*000a*/ 	.short	(.L_192 - .L_191)
.L_191:
        /*000c*/ 	.word	0x00000000
        /*0010*/ 	.short	0x000b
        /*0012*/ 	.short	0x0058
        /*0014*/ 	.byte	0x00, 0xf0, 0x21, 0x00


	//----- nvinfo : EIATTR_KPARAM_INFO
	.align		4
.L_192:
        /*0018*/ 	.byte	0x04, 0x17
        /*001a*/ 	.short	(.L_194 - .L_193)
.L_193:
        /*001c*/ 	.word	0x00000000
        /*0020*/ 	.short	0x000a
        /*0022*/ 	.short	0x0050
        /*0024*/ 	.byte	0x00, 0xf0, 0x21, 0x00


	//----- nvinfo : EIATTR_KPARAM_INFO
	.align		4
.L_194:
        /*0028*/ 	.byte	0x04, 0x17
        /*002a*/ 	.short	(.L_196 - .L_195)
.L_195:
        /*002c*/ 	.word	0x00000000
        /*0030*/ 	.short	0x0009
        /*0032*/ 	.short	0x0048
        /*0034*/ 	.byte	0x00, 0xf0, 0x21, 0x00


	//----- nvinfo : EIATTR_KPARAM_INFO
	.align		4
.L_196:
        /*0038*/ 	.byte	0x04, 0x17
        /*003a*/ 	.short	(.L_198 - .L_197)
.L_197:
        /*003c*/ 	.word	0x00000000
        /*0040*/ 	.short	0x0008
        /*0042*/ 	.short	0x0040
        /*0044*/ 	.byte	0x00, 0xf0, 0x21, 0x00


	//----- nvinfo : EIATTR_KPARAM_INFO
	.align		4
.L_198:
        /*0048*/ 	.byte	0x04, 0x17
        /*004a*/ 	.short	(.L_200 - .L_199)
.L_199:
        /*004c*/ 	.word	0x00000000
        /*0050*/ 	.short	0x0007
        /*0052*/ 	.short	0x0038
        /*0054*/ 	.byte	0x00, 0xf5, 0x21, 0x00


	//----- nvinfo : EIATTR_KPARAM_INFO
	.align		4
.L_200:
        /*0058*/ 	.byte	0x04, 0x17
        /*005a*/ 	.short	(.L_202 - .L_201)
.L_201:
        /*005c*/ 	.word	0x00000000
        /*0060*/ 	.short	0x0006
        /*0062*/ 	.short	0x0030
        /*0064*/ 	.byte	0x00, 0xf5, 0x21, 0x00


	//----- nvinfo : EIATTR_KPARAM_INFO
	.align		4
.L_202:
        /*0068*/ 	.byte	0x04, 0x17
        /*006a*/ 	.short	(.L_204 - .L_203)
.L_203:
        /*006c*/ 	.word	0x00000000
        /*0070*/ 	.short	0x0005
        /*0072*/ 	.short	0x0028
        /*0074*/ 	.byte	0x00, 0xf5, 0x21, 0x00


	//----- nvinfo : EIATTR_KPARAM_INFO
	.align		4
.L_204:
        /*0078*/ 	.byte	0x04, 0x17
        /*007a*/ 	.short	(.L_206 - .L_205)
.L_205:
        /*007c*/ 	.word	0x00000000
        /*0080*/ 	.short	0x0004
        /*0082*/ 	.short	0x0020
        /*0084*/ 	.byte	0x00, 0xf5, 0x21, 0x00


	//----- nvinfo : EIATTR_KPARAM_INFO
	.align		4
.L_206:
        /*0088*/ 	.byte	0x04, 0x17
        /*008a*/ 	.short	(.L_208 - .L_207)
.L_207:
        /*008c*/ 	.word	0x00000000
        /*0090*/ 	.short	0x0003
        /*0092*/ 	.short	0x0018
        /*0094*/ 	.byte	0x00, 0xf5, 0x21, 0x00


	//----- nvinfo : EIATTR_KPARAM_INFO
	.align		4
.L_208:
        /*0098*/ 	.byte	0x04, 0x17
        /*009a*/ 	.short	(.L_210 - .L_209)
.L_209:
        /*009c*/ 	.word	0x00000000
        /*00a0*/ 	.short	0x0002
        /*00a2*/ 	.short	0x0010
        /*00a4*/ 	.byte	0x00, 0xf5, 0x21, 0x00


	//----- nvinfo : EIATTR_KPARAM_INFO
	.align		4
.L_210:
        /*00a8*/ 	.byte	0x04, 0x17
        /*00aa*/ 	.short	(.L_212 - .L_211)
.L_211:
        /*00ac*/ 	.word	0x00000000
        /*00b0*/ 	.short	0x0001
        /*00b2*/ 	.short	0x0008
        /*00b4*/ 	.byte	0x00, 0xf5, 0x21, 0x00


	//----- nvinfo : EIATTR_KPARAM_INFO
	.align		4
.L_212:
        /*00b8*/ 	.byte	0x04, 0x17
        /*00ba*/ 	.short	(.L_214 - .L_213)
.L_213:
        /*00bc*/ 	.word	0x00000000
        /*00c0*/ 	.short	0x0000
        /*00c2*/ 	.short	0x0000
        /*00c4*/ 	.byte	0x00, 0xf5, 0x21, 0x00


	//----- nvinfo : EIATTR_SPARSE_MMA_MASK
	.align		4
.L_214:
        /*00c8*/ 	.byte	0x03, 0x50
        /*00ca*/ 	.short	0x0000


	//----- nvinfo : EIATTR_MAXREG_COUNT
	.align		4
        /*00cc*/ 	.byte	0x03, 0x1b
        /*00ce*/ 	.short	0x00ff


	//----- nvinfo : EIATTR_MERCURY_ISA_VERSION
	.align		4
        /*00d0*/ 	.byte	0x03, 0x5f
        /*00d2*/ 	.short	0x0101


	//----- nvinfo : EIATTR_VRC_CTA_INIT_COUNT
	.align		4
        /*00d4*/ 	.byte	0x02, 0x4a
	.zero		1
	.zero		1


	//----- nvinfo : EIATTR_EXIT_INSTR_OFFSETS
	.align		4
        /*00d8*/ 	.byte	0x04, 0x1c
        /*00da*/ 	.short	(.L_216 - .L_215)


	//   ....[0]....
.L_215:
        /*00dc*/ 	.word	0x000000d0


	//   ....[1]....
        /*00e0*/ 	.word	0x000006b0


	//----- nvinfo : EIATTR_CRS_STACK_SIZE
	.align		4
.L_216:
        /*00e4*/ 	.byte	0x04, 0x1e
        /*00e6*/ 	.short	(.L_218 - .L_217)
.L_217:
        /*00e8*/ 	.word	0x00000000


	//----- nvinfo : EIATTR_CBANK_PARAM_SIZE
	.align		4
.L_218:
        /*00ec*/ 	.byte	0x03, 0x19
        /*00ee*/ 	.short	0x0060


	//----- nvinfo : EIATTR_PARAM_CBANK
	.align		4
        /*00f0*/ 	.byte	0x04, 0x0a
        /*00f2*/ 	.short	(.L_220 - .L_219)
	.align		4
.L_219:
        /*00f4*/ 	.word	index@(.nv.constant0.kernel_calcNumDenom_intensity_float)
        /*00f8*/ 	.short	0x0380
        /*00fa*/ 	.short	0x0060


	//----- nvinfo : EIATTR_SW_WAR
	.align		4
.L_220:
        /*00fc*/ 	.byte	0x04, 0x36
        /*00fe*/ 	.short	(.L_222 - .L_221)
.L_221:
        /*0100*/ 	.word	0x00000008
.L_222:


//--------------------- .nv.info.kernel_calcNumDenom_intensity_double --------------------------
	.section	.nv.info.kernel_calcNumDenom_intensity_double,"",@"SHT_CUDA_INFO"
	.sectionflags	@""
	.align	4


	//----- nvinfo : EIATTR_CUDA_API_VERSION
	.align		4
        /*0000*/ 	.byte	0x04, 0x37
        /*0002*/ 	.short	(.L_224 - .L_223)
.L_223:
        /*0004*/ 	.word	0x00000082


	//----- nvinfo : EIATTR_KPARAM_INFO
	.align		4
.L_224:
        /*0008*/ 	.byte	0x04, 0x17
        /*000a*/ 	.short	(.L_226 - .L_225)
.L_225:
        /*000c*/ 	.word	0x00000000
        /*0010*/ 	.short	0x000b
        /*0012*/ 	.short	0x0058
        /*0014*/ 	.byte	0x00, 0xf0, 0x21, 0x00


	//----- nvinfo : EIATTR_KPARAM_INFO
	.align		4
.L_226:
        /*0018*/ 	.byte	0x04, 0x17
        /*001a*/ 	.short	(.L_228 - .L_227)
.L_227:
        /*001c*/ 	.word	0x00000000
        /*0020*/ 	.short	0x000a
        /*0022*/ 	.short	0x0050
        /*0024*/ 	.byte	0x00, 0xf0, 0x21, 0x00


	//----- nvinfo : EIATTR_KPARAM_INFO
	.align		4
.L_228:
        /*0028*/ 	.byte	0x04, 0x17
        /*002a*/ 	.short	(.L_230 - .L_229)
.L_229:
        /*002c*/ 	.word	0x00000000
        /*0030*/ 	.short	0x0009
        /*0032*/ 	.short	0x0048
        /*0034*/ 	.byte	0x00, 0xf0, 0x21, 0x00


	//----- nvinfo : EIATTR_KPARAM_INFO
	.align		4
.L_230:
        /*0038*/ 	.byte	0x04, 0x17
        /*003a*/ 	.short	(.L_232 - .L_231)
.L_231:
        /*003c*/ 	.word	0x00000000
        /*0040*/ 	.short	0x0008
        /*0042*/ 	.short	0x0040
        /*0044*/ 	.byte	0x00, 0xf0, 0x21, 0x00


	//----- nvinfo : EIATTR_KPARAM_INFO
	.align		4
.L_232:
        /*0048*/ 	.byte	0x04, 0x17
        /*004a*/ 	.short	(.L_234 - .L_233)
.L_233:
        /*004c*/ 	.word	0x00000000
        /*0050*/ 	.short	0x0007
        /*0052*/ 	.short	0x0038
        /*0054*/ 	.byte	0x00, 0xf5, 0x21, 0x00


	//----- nvinfo : EIATTR_KPARAM_INFO
	.align		4
.L_234:
        /*0058*/ 	.byte	0x04, 0x17
        /*005a*/ 	.short	(.L_236 - .L_235)
.L_235:
        /*005c*/ 	.word	0x00000000
        /*0060*/ 	.short	0x0006
        /*0062*/ 	.short	0x0030
        /*0064*/ 	.byte	0x00, 0xf5, 0x21, 0x00


	//----- nvinfo : EIATTR_KPARAM_INFO
	.align		4
.L_236:
        /*0068*/ 	.byte	0x04, 0x17
        /*006a*/ 	.short	(.L_238 - .L_237)
.L_237:
        /*006c*/ 	.word	0x00000000
        /*0070*/ 	.short	0x0005
        /*0072*/ 	.short	0x0028
        /*0074*/ 	.byte	0x00, 0xf5, 0x21, 0x00


	//----- nvinfo : EIATTR_KPARAM_INFO
	.align		4
.L_238:
        /*0078*/ 	.byte	0x04, 0x17
        /*007a*/ 	.short	(.L_240 - .L_239)
.L_239:
        /*007c*/ 	.word	0x00000000
        /*0080*/ 	.short	0x0004
        /*0082*/ 	.short	0x0020
        /*0084*/ 	.byte	0x00, 0xf5, 0x21, 0x00


	//----- nvinfo : EIATTR_KPARAM_INFO
	.align		4
.L_240:
        /*0088*/ 	.byte	0x04, 0x17
        /*008a*/ 	.short	(.L_242 - .L_241)
.L_241:
        /*008c*/ 	.word	0x00000000
        /*0090*/ 	.short	0x0003
        /*0092*/ 	.short	0x0018
        /*0094*/ 	.byte	0x00, 0xf5, 0x21, 0x00


	//----- nvinfo : EIATTR_KPARAM_INFO
	.align		4
.L_242:
        /*0098*/ 	.byte	0x04, 0x17
        /*009a*/ 	.short	(.L_244 - .L_243)
.L_243:
        /*009c*/ 	.word	0x00000000
        /*00a0*/ 	.short	0x0002
        /*00a2*/ 	.short	0x0010
        /*00a4*/ 	.byte	0x00, 0xf5, 0x21, 0x00


	//----- nvinfo : EIATTR_KPARAM_INFO
	.align		4
.L_244:
        /*00a8*/ 	.byte	0x04, 0x17
        /*00aa*/ 	.short	(.L_246 - .L_245)
.L_245:
        /*00ac*/ 	.word	0x00000000
        /*00b0*/ 	.short	0x0001
        /*00b2*/ 	.short	0x0008
        /*00b4*/ 	.byte	0x00, 0xf5, 0x21, 0x00


	//----- nvinfo : EIATTR_KPARAM_INFO
	.align		4
.L_246:
        /*00b8*/ 	.byte	0x04, 0x17
        /*00ba*/ 	.short	(.L_248 - .L_247)
.L_247:
        /*00bc*/ 	.word	0x00000000
        /*00c0*/ 	.short	0x0000
        /*00c2*/ 	.short	0x0000
        /*00c4*/ 	.byte	0x00, 0xf5, 0x21, 0x00


	//----- nvinfo : EIATTR_SPARSE_MMA_MASK
	.align		4
.L_248:
        /*00c8*/ 	.byte	0x03, 0x50
        /*00ca*/ 	.short	0x0000


	//----- nvinfo : EIATTR_MAXREG_COUNT
	.align		4
        /*00cc*/ 	.byte	0x03, 0x1b
        /*00ce*/ 	.short	0x00ff


	//----- nvinfo : EIATTR_MERCURY_ISA_VERSION
	.align		4
        /*00d0*/ 	.byte	0x03, 0x5f
        /*00d2*/ 	.short	0x0101


	//----- nvinfo : EIATTR_VRC_CTA_INIT_COUNT
	.align		4
        /*00d4*/ 	.byte	0x02, 0x4a
	.zero		1
	.zero		1


	//----- nvinfo : EIATTR_EXIT_INSTR_OFFSETS
	.align		4
        /*00d8*/ 	.byte	0x04, 0x1c
        /*00da*/ 	.short	(.L_250 - .L_249)


	//   ....[0]....
.L_249:
        /*00dc*/ 	.word	0x000000d0


	//   ....[1]....
        /*00e0*/ 	.word	0x000006e0


	//----- nvinfo : EIATTR_CRS_STACK_SIZE
	.align		4
.L_250:
        /*00e4*/ 	.byte	0x04, 0x1e
        /*00e6*/ 	.short	(.L_252 - .L_251)
.L_251:
        /*00e8*/ 	.word	0x00000000


	//----- nvinfo : EIATTR_CBANK_PARAM_SIZE
	.align		4
.L_252:
        /*00ec*/ 	.byte	0x03, 0x19
        /*00ee*/ 	.short	0x0060


	//----- nvinfo : EIATTR_PARAM_CBANK
	.align		4
        /*00f0*/ 	.byte	0x04, 0x0a
        /*00f2*/ 	.short	(.L_254 - .L_253)
	.align		4
.L_253:
        /*00f4*/ 	.word	index@(.nv.constant0.kernel_calcNumDenom_intensity_double)
        /*00f8*/ 	.short	0x0380
        /*00fa*/ 	.short	0x0060


	//----- nvinfo : EIATTR_SW_WAR
	.align		4
.L_254:
        /*00fc*/ 	.byte	0x04, 0x36
        /*00fe*/ 	.short	(.L_256 - .L_255)
.L_255:
        /*0100*/ 	.word	0x00000008
.L_256:


//--------------------- .nv.info.kernel_conv_components_float --------------------------
	.section	.nv.info.kernel_conv_components_float,"",@"SHT_CUDA_INFO"
	.sectionflags	@""
	.align	4


	//----- nvinfo : EIATTR_CUDA_API_VERSION
	.align		4
        /*0000*/ 	.byte	0x04, 0x37
        /*0002*/ 	.short	(.L_258 - .L_257)
.L_257:
        /*0004*/ 	.word	0x00000082


	//----- nvinfo : EIATTR_KPARAM_INFO
	.align		4
.L_258:
        /*0008*/ 	.byte	0x04, 0x17
        /*000a*/ 	.short	(.L_260 - .L_259)
.L_259:
        /*000c*/ 	.word	0x00000000
        /*0010*/ 	.short	0x0006
        /*0012*/ 	.short	0x0030
        /*0014*/ 	.byte	0x00, 0xf0, 0x21, 0x00


	//----- nvinfo : EIATTR_KPARAM_INFO
	.align		4
.L_260:
        /*0018*/ 	.byte	0x04, 0x17
        /*001a*/ 	.short	(.L_262 - .L_261)
.L_261:
        /*001c*/ 	.word	0x00000000
        /*0020*/ 	.short	0x0005
        /*0022*/ 	.short	0x0028
        /*0024*/ 	.byte	0x00, 0xf0, 0x21, 0x00


	//----- nvinfo : EIATTR_KPARAM_INFO
	.align		4
.L_262:
        /*0028*/ 	.byte	0x04, 0x17
        /*002a*/ 	.short	(.L_264 - .L_263)
.L_263:
        /*002c*/ 	.word	0x00000000
        /*0030*/ 	.short	0x0004
        /*0032*/ 	.short	0x0020
        /*0034*/ 	.byte	0x00, 0xf0, 0x21, 0x00


	//----- nvinfo : EIATTR_KPARAM_INFO
	.align		4
.L_264:
        /*0038*/ 	.byte	0x04, 0x17
        /*003a*/ 	.short	(.L_266 - .L_265)
.L_265:
        /*003c*/ 	.word	0x00000000
        /*0040*/ 	.short	0x0003
        /*0042*/ 	.short	0x0018
        /*0044*/ 	.byte	0x00, 0xf0, 0x21, 0x00


	//----- nvinfo : EIATTR_KPARAM_INFO
	.align		4
.L_266:
        /*0048*/ 	.byte	0x04, 0x17
        /*004a*/ 	.short	(.L_268 - .L_267)
.L_267:
        /*004c*/ 	.word	0x00000000
        /*0050*/ 	.short	0x0002
        /*0052*/ 	.short	0x0010
        /*0054*/ 	.byte	0x00, 0xf5, 0x21, 0x00


	//----- nvinfo : EIATTR_KPARAM_INFO
	.align		4
.L_268:
        /*0058*/ 	.byte	0x04, 0x17
        /*005a*/ 	.short	(.L_270 - .L_269)
.L_269:
        /*005c*/ 	.word	0x00000000
        /*0060*/ 	.short	0x0001
        /*0062*/ 	.short	0x0008
        /*0064*/ 	.byte	0x00, 0xf5, 0x21, 0x00


	//----- nvinfo : EIATTR_KPARAM_INFO
	.align		4
.L_270:
        /*0068*/ 	.byte	0x04, 0x17
        /*006a*/ 	.short	(.L_272 - .L_271)
.L_271:
        /*006c*/ 	.word	0x00000000
        /*0070*/ 	.short	0x0000
        /*0072*/ 	.short	0x0000
        /*0074*/ 	.byte	0x00, 0xf5, 0x21, 0x00


	//----- nvinfo : EIATTR_SPARSE_MMA_MASK
	.align		4
.L_272:
        /*0078*/ 	.byte	0x03, 0x50
        /*007a*/ 	.short	0x0000


	//----- nvinfo : EIATTR_MAXREG_COUNT
	.align		4
        /*007c*/ 	.byte	0x03, 0x1b
        /*007e*/ 	.short	0x00ff


	//----- nvinfo : EIATTR_MERCURY_ISA_VERSION
	.align		4
        /*0080*/ 	.byte	0x03, 0x5f
        /*0082*/ 	.short	0x0101


	//----- nvinfo : EIATTR_VRC_CTA_INIT_COUNT
	.align		4
        /*0084*/ 	.byte	0x02, 0x4a
	.zero		1
	.zero		1


	//----- nvinfo : EIATTR_EXIT_INSTR_OFFSETS
	.align		4
        /*0088*/ 	.byte	0x04, 0x1c
        /*008a*/ 	.short	(.L_274 - .L_273)


	//   ....[0]....
.L_273:
        /*008c*/ 	.word	0x000000d0


	//   ....[1]....
        /*0090*/ 	.word	0x000004f0


	//----- nvinfo : EIATTR_CRS_STACK_SIZE
	.align		4
.L_274:
        /*0094*/ 	.byte	0x04, 0x1e
        /*0096*/ 	.short	(.L_276 - .L_275)
.L_275:
        /*0098*/ 	.word	0x00000000


	//----- nvinfo : EIATTR_CBANK_PARAM_SIZE
	.align		4
.L_276:
        /*009c*/ 	.byte	0x03, 0x19
        /*009e*/ 	.short	0x0038


	//----- nvinfo : EIATTR_PARAM_CBANK
	.align		4
        /*00a0*/ 	.byte	0x04, 0x0a
        /*00a2*/ 	.short	(.L_278 - .L_277)
	.align		4
.L_277:
        /*00a4*/ 	.word	index@(.nv.constant0.kernel_conv_components_float)
        /*00a8*/ 	.short	0x0380
        /*00aa*/ 	.short	0x0038


	//----- nvinfo : EIATTR_SW_WAR
	.align		4
.L_278:
        /*00ac*/ 	.byte	0x04, 0x36
        /*00ae*/ 	.short	(.L_280 - .L_279)
.L_279:
        /*00b0*/ 	.word	0x00000008
.L_280:


//--------------------- .nv.info.kernel_conv_components_double --------------------------
	.section	.nv.info.kernel_conv_components_double,"",@"SHT_CUDA_INFO"
	.sectionflags	@""
	.align	4


	//----- nvinfo : EIATTR_CUDA_API_VERSION
	.align		4
        /*0000*/ 	.byte	0x04, 0x37
        /*0002*/ 	.short	(.L_282 - .L_281)
.L_281:
        /*0004*/ 	.word	0x00000082


	//----- nvinfo : EIATTR_KPARAM_INFO
	.align		4
.L_282:
        /*0008*/ 	.byte	0x04, 0x17
        /*000a*/ 	.short	(.L_284 - .L_283)
.L_283:
        /*000c*/ 	.word	0x00000000
        /*0010*/ 	.short	0x0006
        /*0012*/ 	.short	0x0030
        /*0014*/ 	.byte	0x00, 0xf0, 0x21, 0x00


	//----- nvinfo : EIATTR_KPARAM_INFO
	.align		4
.L_284:
        /*0018*/ 	.byte	0x04, 0x17
        /*001a*/ 	.short	(.L_286 - .L_285)
.L_285:
        /*001c*/ 	.word	0x00000000
        /*0020*/ 	.short	0x0005
        /*0022*/ 	.short	0x0028
        /*0024*/ 	.byte	0x00, 0xf0, 0x21, 0x00


	//----- nvinfo : EIATTR_KPARAM_INFO
	.align		4
.L_286:
        /*0028*/ 	.byte	0x04, 0x17
        /*002a*/ 	.short	(.L_288 - .L_287)
.L_287:
        /*002c*/ 	.word	0x00000000
        /*0030*/ 	.short	0x0004
        /*0032*/ 	.short	0x0020
        /*0034*/ 	.byte	0x00, 0xf0, 0x21, 0x00


	//----- nvinfo : EIATTR_KPARAM_INFO
	.align		4
.L_288:
        /*0038*/ 	.byte	0x04, 0x17
        /*003a*/ 	.short	(.L_290 - .L_289)
.L_289:
        /*003c*/ 	.word	0x00000000
        /*0040*/ 	.short	0x0003
        /*0042*/ 	.short	0x0018
        /*0044*/ 	.byte	0x00, 0xf0, 0x21, 0x00


	//----- nvinfo : EIATTR_KPARAM_INFO
	.align		4
.L_290:
        /*0048*/ 	.byte	0x04, 0x17
        /*004a*/ 	.short	(.L_292 - .L_291)
.L_291:
        /*004c*/ 	.word	0x00000000
        /*0050*/ 	.short	0x0002
        /*0052*/ 	.short	0x0010
        /*0054*/ 	.byte	0x00, 0xf5, 0x21, 0x00


	//----- nvinfo : EIATTR_KPARAM_INFO
	.align		4
.L_292:
        /*0058*/ 	.byte	0x04, 0x17
        /*005a*/ 	.short	(.L_294 - .L_293)
.L_293:
        /*005c*/ 	.word	0x00000000
        /*0060*/ 	.short	0x0001
        /*0062*/ 	.short	0x0008
        /*0064*/ 	.byte	0x00, 0xf5, 0x21, 0x00


	//----- nvinfo : EIATTR_KPARAM_INFO
	.align		4
.L_294:
        /*0068*/ 	.byte	0x04, 0x17
        /*006a*/ 	.short	(.L_296 - .L_295)
.L_295:
        /*006c*/ 	.word	0x00000000
        /*0070*/ 	.short	0x0000
        /*0072*/ 	.short	0x0000
        /*0074*/ 	.byte	0x00, 0xf5, 0x21, 0x00


	//----- nvinfo : EIATTR_SPARSE_MMA_MASK
	.align		4
.L_296:
        /*0078*/ 	.byte	0x03, 0x50
        /*007a*/ 	.short	0x0000


	//----- nvinfo : EIATTR_MAXREG_COUNT
	.align		4
        /*007c*/ 	.byte	0x03, 0x1b
        /*007e*/ 	.short	0x00ff


	//----- nvinfo : EIATTR_MERCURY_ISA_VERSION
	.align		4
        /*0080*/ 	.byte	0x03, 0x5f
        /*0082*/ 	.short	0x0101


	//----- nvinfo : EIATTR_VRC_CTA_INIT_COUNT
	.align		4
        /*0084*/ 	.byte	0x02, 0x4a
	.zero		1
	.zero		1


	//----- nvinfo : EIATTR_EXIT_INSTR_OFFSETS
	.align		4
        /*0088*/ 	.byte	0x04, 0x1c
        /*008a*/ 	.short	(.L_298 - .L_297)


	//   ....[0]....
.L_297:
        /*008c*/ 	.word	0x000000d0


	//   ....[1]....
        /*0090*/ 	.word	0x000004f0


	//----- nvinfo : EIATTR_CRS_STACK_SIZE
	.align		4
.L_298:
        /*0094*/ 	.byte	0x04, 0x1e
        /*0096*/ 	.short	(.L_300 - .L_299)
.L_299:
        /*0098*/ 	.word	0x00000000


	//----- nvinfo : EIATTR_CBANK_PARAM_SIZE
	.align		4
.L_300:
        /*009c*/ 	.byte	0x03, 0x19
        /*009e*/ 	.short	0x0038


	//----- nvinfo : EIATTR_PARAM_CBANK
	.align		4
        /*00a0*/ 	.byte	0x04, 0x0a
        /*00a2*/ 	.short	(.L_302 - .L_301)
	.align		4
.L_301:
        /*00a4*/ 	.word	index@(.nv.constant0.kernel_conv_components_double)
        /*00a8*/ 	.short	0x0380
        /*00aa*/ 	.short	0x0038


	//----- nvinfo : EIATTR_SW_WAR
	.align		4
.L_302:
        /*00ac*/ 	.byte	0x04, 0x36
        /*00ae*/ 	.short	(.L_304 - .L_303)
.L_303:
        /*00b0*/ 	.word	0x00000008
.L_304:


//--------------------- .nv.callgraph             --------------------------
	.section	.nv.callgraph,"",@"SHT_CUDA_CALLGRAPH"
	.align	4
	.sectionentsize	8
	.align		4
        /*0000*/ 	.word	0x00000000
	.align		4
        /*0004*/ 	.word	0xffffffff
	.align		4
        /*0008*/ 	.word	0x00000000
	.align		4
        /*000c*/ 	.word	0xfffffffe
	.align		4
        /*0010*/ 	.word	0x00000000
	.align		4
        /*0014*/ 	.word	0xfffffffd
	.align		4
        /*0018*/ 	.word	0x00000000
	.align		4
        /*001c*/ 	.word	0xfffffffc


//--------------------- .nv.constant4             --------------------------
	.section	.nv.constant4,"a",@progbits
	.align	8
	.align		8
.nv.constant4:
        /*0000*/ 	.dword	__cudart_i2opi_f
	.align		8
        /*0008*/ 	.dword	__cudart_i2opi_d
	.align		8
        /*0010*/ 	.dword	__cudart_sin_cos_coeffs


//--------------------- .text.kernel_fdshift_float --------------------------
	.section	.text.kernel_fdshift_float,"ax",@progbits
	.align	128
        .global         kernel_fdshift_float
        .type           kernel_fdshift_float,@function
        .size           kernel_fdshift_float,(.L_x_112 - kernel_fdshift_float)
        .other          kernel_fdshift_float,@"STO_CUDA_ENTRY STV_DEFAULT"
kernel_fdshift_float:
.text.kernel_fdshift_float:
[----:B------:R-:W0:Y:S01]  /*0000*/  LDC R1, c[0x0][0x37c] ;  /* 0x0000df00ff017b82 */ /* 0x000e220000000800 */
[----:B------:R-:W1:Y:S07]  /*0010*/  LDCU.64 UR4, c[0x0][0x3a0] ;  /* 0x00007400ff0477ac */ /* 0x000e6e0008000a00 */
[----:B------:R-:W2:Y:S01]  /*0020*/  LDC R2, c[0x0][0x390] ;  /* 0x0000e400ff027b82 */ /* 0x000ea20000000800 */
[----:B------:R-:W3:Y:S01]  /*0030*/  S2R R7, SR_TID.X ;  /* 0x0000000000077919 */ /* 0x000ee20000002100 */
[----:B0-----:R-:W-:Y:S01]  /*0040*/  VIADD R1, R1, 0xffffffe0 ;  /* 0xffffffe001017836 */ /* 0x001fe20000000000 */
[----:B------:R-:W0:Y:S05]  /*0050*/  S2R R15, SR_TID.Y ;  /* 0x00000000000f7919 */ /* 0x000e2a0000002200 */
[----:B------:R-:W3:Y:S01]  /*0060*/  LDC R14, c[0x0][0x360] ;  /* 0x0000d800ff0e7b82 */ /* 0x000ee20000000800 */
[----:B------:R-:W4:Y:S07]  /*0070*/  S2R R13, SR_TID.Z ;  /* 0x00000000000d7919 */ /* 0x000f2e0000002300 */
[----:B------:R-:W0:Y:S01]  /*0080*/  LDC R12, c[0x0][0x364] ;  /* 0x0000d900ff0c7b82 */ /* 0x000e220000000800 */
[----:B-1----:R-:W1:Y:S07]  /*0090*/  I2F.U64 R3, UR4 ;  /* 0x0000000400037d12 */ /* 0x002e6e0008301000 */
[----:B------:R-:W3:Y:S01]  /*00a0*/  S2UR UR4, SR_CTAID.X ;  /* 0x00000000000479c3 */ /* 0x000ee20000002500 */
[----:B-1----:R-:W1:Y:S07]  /*00b0*/  MUFU.RCP R0, R3 ;  /* 0x0000000300007308 */ /* 0x002e6e0000001000 */
[----:B------:R-:W0:Y:S08]  /*00c0*/  S2UR UR5, SR_CTAID.Y ;  /* 0x00000000000579c3 */ /* 0x000e300000002600 */
[----:B------:R-:W4:Y:S01]  /*00d0*/  S2UR UR6, SR_CTAID.Z ;  /* 0x00000000000679c3 */ /* 0x000f220000002700 */
[----:B---3--:R-:W-:-:S07]  /*00e0*/  IMAD R20, R14, UR4, R7 ;  /* 0x000000040e147c24 */ /* 0x008fce000f8e0207 */
[----:B------:R-:W4:Y:S01]  /*00f0*/  LDC R10, c[0x0][0x368] ;  /* 0x0000da00ff0a7b82 */ /* 0x000f220000000800 */
[----:B-1----:R-:W-:-:S04]  /*0100*/  FFMA R5, -R3, R0, 1 ;  /* 0x3f80000003057423 */ /* 0x002fc80000000100 */
[----:B------:R-:W-:Y:S01]  /*0110*/  FFMA R5, R0, R5, R0 ;  /* 0x0000000500057223 */ /* 0x000fe20000000000 */
[----:B--2---:R-:W-:Y:S01]  /*0120*/  FMUL R0, R2, 6.2831854820251464844 ;  /* 0x40c90fdb02007820 */ /* 0x004fe20000400000 */
[----:B0-----:R-:W-:-:S03]  /*0130*/  IMAD R15, R12, UR5, R15 ;  /* 0x000000050c0f7c24 */ /* 0x001fc6000f8e020f */
[----:B------:R-:W0:Y:S01]  /*0140*/  FCHK P0, R0, R3 ;  /* 0x0000000300007302 */ /* 0x000e220000000000 */
[----:B------:R-:W-:-:S04]  /*0150*/  FFMA R2, R0, R5, RZ ;  /* 0x0000000500027223 */ /* 0x000fc800000000ff */
[----:B------:R-:W-:-:S04]  /*0160*/  FFMA R21, -R3, R2, R0 ;  /* 0x0000000203157223 */ /* 0x000fc80000000100 */
[----:B------:R-:W-:Y:S01]  /*0170*/  FFMA R21, R5, R21, R2 ;  /* 0x0000001505157223 */ /* 0x000fe20000000002 */
[----:B----4-:R-:W-:Y:S01]  /*0180*/  IMAD R13, R10, UR6, R13 ;  /* 0x000000060a0d7c24 */ /* 0x010fe2000f8e020d */
[----:B0-----:R-:W-:Y:S06]  /*0190*/  @!P0 BRA `(.L_x_0) ;  /* 0x00000000000c8947 */ /* 0x001fec0003800000 */
[----:B------:R-:W-:-:S07]  /*01a0*/  MOV R16, 0x1c0 ;  /* 0x000001c000107802 */ /* 0x000fce0000000f00 */
[----:B------:R-:W-:Y:S05]  /*01b0*/  CALL.REL.NOINC `($__internal_0_$__cuda_sm3x_div_rn_noftz_f32_slowpath) ;  /* 0x00000010008c7944 */ /* 0x000fea0003c00000 */
[----:B------:R-:W-:-:S07]  /*01c0*/  IMAD.MOV.U32 R21, RZ, RZ, R0 ;  /* 0x000000ffff157224 */ /* 0x000fce00078e0000 */
.L_x_0:
[----:B------:R-:W0:Y:S02]  /*01d0*/  LDCU.64 UR4, c[0x0][0x3b8] ;  /* 0x00007700ff0477ac */ /* 0x000e240008000a00 */
[----:B0-----:R-:W-:-:S04]  /*01e0*/  ISETP.GE.U32.AND P0, PT, R13, UR4, PT ;  /* 0x000000040d007c0c */ /* 0x001fc8000bf06070 */
[----:B------:R-:W-:-:S13]  /*01f0*/  ISETP.GE.U32.AND.EX P0, PT, RZ, UR5, PT, P0 ;  /* 0x00000005ff007c0c */ /* 0x000fda000bf06100 */
[----:B------:R-:W-:Y:S05]  /*0200*/  @P0 EXIT ;  /* 0x000000000000094d */ /* 0x000fea0003800000 */
[----:B------:R-:W0:Y:S01]  /*0210*/  LDCU.64 UR4, c[0x0][0x3b8] ;  /* 0x00007700ff0477ac */ /* 0x000e220008000a00 */
[----:B------:R-:W1:Y:S08]  /*0220*/  LDC R2, c[0x0][0x398] ;  /* 0x0000e600ff027b82 */ /* 0x000e700000000800 */
[----:B------:R-:W2:Y:S01]  /*0230*/  LDC R4, c[0x0][0x394] ;  /* 0x0000e500ff047b82 */ /* 0x000ea20000000800 */
[----:B0-----:R-:W0:Y:S01]  /*0240*/  I2F.U64 R3, UR4 ;  /* 0x0000000400037d12 */ /* 0x001e220008301000 */
[----:B------:R-:W3:Y:S01]  /*0250*/  LDCU UR4, c[0x0][0x370] ;  /* 0x00006e00ff0477ac */ /* 0x000ee20008000800 */
[----:B------:R-:W4:Y:S01]  /*0260*/  LDCU UR5, c[0x0][0x374] ;  /* 0x00006e80ff0577ac */ /* 0x000f220008000800 */
[----:B------:R-:W5:Y:S05]  /*0270*/  LDCU UR6, c[0x0][0x378] ;  /* 0x00006f00ff0677ac */ /* 0x000f6a0008000800 */
[----:B0-----:R-:W0:Y:S01]  /*0280*/  MUFU.RCP R0, R3 ;  /* 0x0000000300007308 */ /* 0x001e220000001000 */
[----:B---3--:R-:W-:-:S02]  /*0290*/  IMAD R14, R14, UR4, RZ ;  /* 0x000000040e0e7c24 */ /* 0x008fc4000f8e02ff */
[----:B----4-:R-:W-:Y:S02]  /*02a0*/  IMAD R12, R12, UR5, RZ ;  /* 0x000000050c0c7c24 */ /* 0x010fe4000f8e02ff */
[----:B-----5:R-:W-:Y:S02]  /*02b0*/  IMAD R10, R10, UR6, RZ ;  /* 0x000000060a0a7c24 */ /* 0x020fe4000f8e02ff */
[----:B0-----:R-:W-:-:S04]  /*02c0*/  FFMA R5, -R3, R0, 1 ;  /* 0x3f80000003057423 */ /* 0x001fc80000000100 */
[----:B------:R-:W-:Y:S01]  /*02d0*/  FFMA R5, R0, R5, R0 ;  /* 0x0000000500057223 */ /* 0x000fe20000000000 */
[----:B-1----:R-:W-:-:S04]  /*02e0*/  FMUL R0, R2, 6.2831854820251464844 ;  /* 0x40c90fdb02007820 */ /* 0x002fc80000400000 */
[----:B------:R-:W0:Y:S01]  /*02f0*/  FCHK P0, R0, R3 ;  /* 0x0000000300007302 */ /* 0x000e220000000000 */
[----:B------:R-:W-:-:S04]  /*0300*/  FFMA R2, R0, R5, RZ ;  /* 0x0000000500027223 */ /* 0x000fc800000000ff */
[----:B------:R-:W-:-:S04]  /*0310*/  FFMA R11, -R3, R2, R0 ;  /* 0x00000002030b7223 */ /* 0x000fc80000000100 */
[----:B------:R-:W-:Y:S01]  /*0320*/  FFMA R11, R5, R11, R2 ;  /* 0x0000000b050b7223 */ /* 0x000fe20000000002 */
[----:B--2---:R-:W-:Y:S01]  /*0330*/  FMUL R2, R4, 6.2831854820251464844 ;  /* 0x40c90fdb04027820 */ /* 0x004fe20000400000 */
[----:B0-----:R-:W-:Y:S06]  /*0340*/  @!P0 BRA `(.L_x_1) ;  /* 0x00000000000c8947 */ /* 0x001fec0003800000 */
[----:B------:R-:W-:-:S07]  /*0350*/  MOV R16, 0x370 ;  /* 0x0000037000107802 */ /* 0x000fce0000000f00 */
[----:B------:R-:W-:Y:S05]  /*0360*/  CALL.REL.NOINC `($__internal_0_$__cuda_sm3x_div_rn_noftz_f32_slowpath) ;  /* 0x0000001000207944 */ /* 0x000fea0003c00000 */
[----:B------:R-:W-:-:S07]  /*0370*/  IMAD.MOV.U32 R11, RZ, RZ, R0 ;  /* 0x000000ffff0b7224 */ /* 0x000fce00078e0000 */
.L_x_1:
[----:B------:R-:W0:Y:S01]  /*0380*/  LDCU.64 UR4, c[0x0][0x3b0] ;  /* 0x00007600ff0477ac */ /* 0x000e220008000a00 */
[----:B------:R-:W1:Y:S01]  /*0390*/  LDCU.64 UR6, c[0x0][0x358] ;  /* 0x00006b00ff0677ac */ /* 0x000e620008000a00 */
[----:B0-----:R-:W0:Y:S01]  /*03a0*/  I2F.U64 R5, UR4 ;  /* 0x0000000400057d12 */ /* 0x001e220008301000 */
[----:B------:R-:W2:Y:S07]  /*03b0*/  LDCU.64 UR4, c[0x0][0x3c8] ;  /* 0x00007900ff0477ac */ /* 0x000eae0008000a00 */
[----:B0-----:R-:W0:Y:S08]  /*03c0*/  MUFU.RCP R0, R5 ;  /* 0x0000000500007308 */ /* 0x001e300000001000 */
[----:B------:R-:W3:Y:S08]  /*03d0*/  FCHK P0, R2, R5 ;  /* 0x0000000502007302 */ /* 0x000ef00000000000 */
[----:B--2---:R-:W2:Y:S01]  /*03e0*/  I2F.U64 R9, UR4 ;  /* 0x0000000400097d12 */ /* 0x004ea20008301000 */
[----:B0-----:R-:W-:-:S04]  /*03f0*/  FFMA R3, -R5, R0, 1 ;  /* 0x3f80000005037423 */ /* 0x001fc80000000100 */
[----:B------:R-:W-:-:S04]  /*0400*/  FFMA R3, R0, R3, R0 ;  /* 0x0000000300037223 */ /* 0x000fc80000000000 */
[----:B------:R-:W-:-:S04]  /*0410*/  FFMA R8, R3, R2, RZ ;  /* 0x0000000203087223 */ /* 0x000fc800000000ff */
[----:B------:R-:W-:-:S04]  /*0420*/  FFMA R7, -R5, R8, R2 ;  /* 0x0000000805077223 */ /* 0x000fc80000000102 */
[----:B------:R-:W-:Y:S01]  /*0430*/  FFMA R8, R3, R7, R8 ;  /* 0x0000000703087223 */ /* 0x000fe20000000008 */
[----:B-123--:R-:W-:Y:S06]  /*0440*/  @!P0 BRA `(.L_x_2) ;  /* 0x0000000000148947 */ /* 0x00efec0003800000 */
[----:B------:R-:W-:Y:S01]  /*0450*/  IMAD.MOV.U32 R0, RZ, RZ, R2 ;  /* 0x000000ffff007224 */ /* 0x000fe200078e0002 */
[----:B------:R-:W-:Y:S01]  /*0460*/  MOV R16, 0x490 ;  /* 0x0000049000107802 */ /* 0x000fe20000000f00 */
[----:B------:R-:W-:-:S07]  /*0470*/  IMAD.MOV.U32 R3, RZ, RZ, R5 ;  /* 0x000000ffff037224 */ /* 0x000fce00078e0005 */
[----:B------:R-:W-:Y:S05]  /*0480*/  CALL.REL.NOINC `($__internal_0_$__cuda_sm3x_div_rn_noftz_f32_slowpath) ;  /* 0x0000000c00d87944 */ /* 0x000fea0003c00000 */
[----:B------:R-:W-:-:S07]  /*0490*/  MOV R8, R0 ;  /* 0x0000000000087202 */ /* 0x000fce0000000f00 */
.L_x_2:
[----:B------:R-:W0:Y:S01]  /*04a0*/  LDCU.64 UR4, c[0x0][0x3b0] ;  /* 0x00007600ff0477ac */ /* 0x000e220008000a00 */
[----:B------:R-:W-:Y:S01]  /*04b0*/  BSSY.RECONVERGENT B1, `(.L_x_3) ;  /* 0x00000ec000017945 */ /* 0x000fe20003800200 */
[----:B0-----:R-:W-:-:S04]  /*04c0*/  ISETP.GE.U32.AND P0, PT, R15, UR4, PT ;  /* 0x000000040f007c0c */ /* 0x001fc8000bf06070 */
[----:B------:R-:W-:-:S13]  /*04d0*/  ISETP.GE.U32.AND.EX P0, PT, RZ, UR5, PT, P0 ;  /* 0x00000005ff007c0c */ /* 0x000fda000bf06100 */
[----:B------:R-:W-:Y:S05]  /*04e0*/  @P0 BRA `(.L_x_4) ;  /* 0x0000000c00a00947 */ /* 0x000fea0003800000 */
[----:B------:R-:W-:Y:S01]  /*04f0*/  I2FP.F32.S32 R6, R13 ;  /* 0x0000000d00067245 */ /* 0x000fe20000201400 */
[----:B------:R-:W-:-:S04]  /*0500*/  IMAD.MOV.U32 R7, RZ, RZ, R15 ;  /* 0x000000ffff077224 */ /* 0x000fc800078e000f */
[----:B------:R-:W-:-:S07]  /*0510*/  FMUL R6, R6, R11 ;  /* 0x0000000b06067220 */ /* 0x000fce0000400000 */
.L_x_18:
[----:B------:R-:W0:Y:S01]  /*0520*/  LDCU.64 UR4, c[0x0][0x3a8] ;  /* 0x00007500ff0477ac */ /* 0x000e220008000a00 */
[----:B------:R-:W-:Y:S01]  /*0530*/  SHF.R.S32.HI R0, RZ, 0x1f, R20 ;  /* 0x0000001fff007819 */ /* 0x000fe20000011414 */
[----:B------:R-:W-:Y:S01]  /*0540*/  BSSY.RECONVERGENT B0, `(.L_x_5) ;  /* 0x00000dc000007945 */ /* 0x000fe20003800200 */
[----:B0-----:R-:W-:-:S04]  /*0550*/  ISETP.GE.U32.AND P0, PT, R20, UR4, PT ;  /* 0x0000000414007c0c */ /* 0x001fc8000bf06070 */
[----:B------:R-:W-:-:S13]  /*0560*/  ISETP.GE.U32.AND.EX P0, PT, R0, UR5, PT, P0 ;  /* 0x0000000500007c0c */ /* 0x000fda000bf06100 */
[----:B------:R-:W-:Y:S05]  /*0570*/  @P0 BRA `(.L_x_6) ;  /* 0x0000000c00600947 */ /* 0x000fea0003800000 */
[----:B------:R-:W0:Y:S01]  /*0580*/  LDCU UR4, c[0x0][0x3b0] ;  /* 0x00007600ff0477ac */ /* 0x000e220008000800 */
[----:B------:R-:W-:Y:S01]  /*0590*/  I2FP.F32.S32 R3, R7 ;  /* 0x0000000700037245 */ /* 0x000fe20000201400 */
[----:B------:R-:W-:-:S04]  /*05a0*/  IMAD.MOV.U32 R5, RZ, RZ, R20 ;  /* 0x000000ffff057224 */ /* 0x000fc800078e0014 */
[----:B------:R-:W-:Y:S01]  /*05b0*/  FMUL R4, R8, R3 ;  /* 0x0000000308047220 */ /* 0x000fe20000400000 */
[----:B0-----:R-:W-:-:S07]  /*05c0*/  IMAD R2, R13, UR4, R7 ;  /* 0x000000040d027c24 */ /* 0x001fce000f8e0207 */
.L_x_17:
[----:B------:R-:W-:Y:S01]  /*05d0*/  I2FP.F32.S32 R3, R5 ;  /* 0x0000000500037245 */ /* 0x000fe20000201400 */
[----:B------:R-:W-:Y:S04]  /*05e0*/  BSSY.RECONVERGENT B2, `(.L_x_7) ;  /* 0x0000044000027945 */ /* 0x000fe80003800200 */
[----:B------:R-:W-:-:S04]  /*05f0*/  FFMA R3, R3, R21, R4 ;  /* 0x0000001503037223 */ /* 0x000fc80000000004 */
[----:B------:R-:W-:-:S04]  /*0600*/  FADD R0, R6, R3 ;  /* 0x0000000306007221 */ /* 0x000fc80000000000 */
[C---:B------:R-:W-:Y:S01]  /*0610*/  FMUL R19, R0.reuse, 0.63661974668502807617 ;  /* 0x3f22f98300137820 */ /* 0x040fe20000400000 */
[----:B------:R-:W-:-:S05]  /*0620*/  FSETP.GE.AND P0, PT, |R0|, 105615, PT ;  /* 0x47ce47800000780b */ /* 0x000fca0003f06200 */
[----:B------:R-:W0:Y:S02]  /*0630*/  F2I.NTZ R19, R19 ;  /* 0x0000001300137305 */ /* 0x000e240000203100 */
[----:B0-----:R-:W-:Y:S01]  /*0640*/  I2FP.F32.S32 R17, R19 ;  /* 0x0000001300117245 */ /* 0x001fe20000201400 */
[----:B------:R-:W-:-:S04]  /*0650*/  IMAD.MOV.U32 R18, RZ, RZ, R19 ;  /* 0x000000ffff127224 */ /* 0x000fc800078e0013 */
[----:B------:R-:W-:-:S04]  /*0660*/  FFMA R16, R17, -1.5707962512969970703, R0 ;  /* 0xbfc90fda11107823 */ /* 0x000fc80000000000 */
[----:B------:R-:W-:-:S04]  /*0670*/  FFMA R16, R17, -7.5497894158615963534e-08, R16 ;  /* 0xb3a2216811107823 */ /* 0x000fc80000000010 */
[----:B------:R-:W-:-:S04]  /*0680*/  FFMA R17, R17, -5.3903029534742383927e-15, R16 ;  /* 0xa7c234c511117823 */ /* 0x000fc80000000010 */
[----:B------:R-:W-:Y:S01]  /*0690*/  IMAD.MOV.U32 R16, RZ, RZ, R17 ;  /* 0x000000ffff107224 */ /* 0x000fe200078e0011 */
[----:B------:R-:W-:Y:S06]  /*06a0*/  @!P0 BRA `(.L_x_8) ;  /* 0x0000000000dc8947 */ /* 0x000fec0003800000 */
[----:B------:R-:W-:-:S13]  /*06b0*/  FSETP.NEU.AND P1, PT, |R0|, +INF , PT ;  /* 0x7f8000000000780b */ /* 0x000fda0003f2d200 */
[----:B------:R-:W-:Y:S01]  /*06c0*/  @!P1 FMUL R16, RZ, R0 ;  /* 0x00000000ff109220 */ /* 0x000fe20000400000 */
[----:B------:R-:W-:Y:S01]  /*06d0*/  @!P1 IMAD.MOV.U32 R19, RZ, RZ, RZ ;  /* 0x000000ffff139224 */ /* 0x000fe200078e00ff */
[----:B------:R-:W-:Y:S06]  /*06e0*/  @!P1 BRA `(.L_x_8) ;  /* 0x0000000000cc9947 */ /* 0x000fec0003800000 */
[----:B------:R-:W-:Y:S01]  /*06f0*/  SHF.L.U32 R19, R0, 0x8, RZ ;  /* 0x0000000800137819 */ /* 0x000fe200000006ff */
[----:B------:R-:W-:Y:S01]  /*0700*/  IMAD.MOV.U32 R16, RZ, RZ, RZ ;  /* 0x000000ffff107224 */ /* 0x000fe200078e00ff */
[----:B------:R-:W0:Y:S01]  /*0710*/  LDCU.64 UR8, c[0x4][URZ] ;  /* 0x01000000ff0877ac */ /* 0x000e220008000a00 */
[----:B------:R-:W-:Y:S01]  /*0720*/  IMAD.MOV.U32 R3, RZ, RZ, R1 ;  /* 0x000000ffff037224 */ /* 0x000fe200078e0001 */
[----:B------:R-:W-:Y:S01]  /*0730*/  LOP3.LUT R19, R19, 0x80000000, RZ, 0xfc, !PT ;  /* 0x8000000013137812 */ /* 0x000fe200078efcff */
[----:B------:R-:W-:Y:S01]  /*0740*/  UMOV UR5, URZ ;  /* 0x000000ff00057c82 */ /* 0x000fe20008000000 */
[----:B------:R-:W-:-:S05]  /*0750*/  UMOV UR4, URZ ;  /* 0x000000ff00047c82 */ /* 0x000fca0008000000 */
.L_x_9:
[----:B0-----:R-:W-:Y:S02]  /*0760*/  IMAD.U32 R22, RZ, RZ, UR8 ;  /* 0x00000008ff167e24 */ /* 0x001fe4000f8e00ff */
[----:B------:R-:W-:-:S05]  /*0770*/  IMAD.U32 R23, RZ, RZ, UR9 ;  /* 0x00000009ff177e24 */ /* 0x000fca000f8e00ff */
[----:B------:R-:W2:Y:S01]  /*0780*/  LDG.E.CONSTANT R22, desc[UR6][R22.64] ;  /* 0x0000000616167981 */ /* 0x000ea2000c1e9900 */
[----:B------:R-:W-:Y:S02]  /*0790*/  UIADD3 UR8, UP0, UPT, UR8, 0x4, URZ ;  /* 0x0000000408087890 */ /* 0x000fe4000ff1e0ff */
[----:B------:R-:W-:Y:S02]  /*07a0*/  UIADD3 UR4, UPT, UPT, UR4, 0x1, URZ ;  /* 0x0000000104047890 */ /* 0x000fe4000fffe0ff */
[----:B------:R-:W-:Y:S02]  /*07b0*/  UIADD3.X UR9, UPT, UPT, URZ, UR9, URZ, UP0, !UPT ;  /* 0x00000009ff097290 */ /* 0x000fe400087fe4ff */
[----:B------:R-:W-:Y:S01]  /*07c0*/  UISETP.NE.AND UP0, UPT, UR4, 0x6, UPT ;  /* 0x000000060400788c */ /* 0x000fe2000bf05270 */
[----:B--2---:R-:W-:-:S03]  /*07d0*/  IMAD.WIDE.U32 R24, R22, R19, RZ ;  /* 0x0000001316187225 */ /* 0x004fc600078e00ff */
[----:B------:R-:W-:-:S04]  /*07e0*/  IADD3 R24, P1, PT, R24, R16, RZ ;  /* 0x0000001018187210 */ /* 0x000fc80007f3e0ff */
[----:B------:R-:W-:Y:S01]  /*07f0*/  IADD3.X R16, PT, PT, R25, UR5, RZ, P1, !PT ;  /* 0x0000000519107c10 */ /* 0x000fe20008ffe4ff */
[----:B------:R0:W-:Y:S02]  /*0800*/  STL [R3], R24 ;  /* 0x0000001803007387 */ /* 0x0001e40000100800 */
[----:B0-----:R-:W-:Y:S01]  /*0810*/  VIADD R3, R3, 0x4 ;  /* 0x0000000403037836 */ /* 0x001fe20000000000 */
[----:B------:R-:W-:Y:S06]  /*0820*/  BRA.U UP0, `(.L_x_9) ;  /* 0xfffffffd00cc7547 */ /* 0x000fec000b83ffff */
[----:B------:R-:W-:Y:S01]  /*0830*/  SHF.R.U32.HI R23, RZ, 0x17, R0 ;  /* 0x00000017ff177819 */ /* 0x000fe20000011600 */
[----:B------:R0:W-:Y:S03]  /*0840*/  STL [R1+0x18], R16 ;  /* 0x0000181001007387 */ /* 0x0001e60000100800 */
[C---:B------:R-:W-:Y:S02]  /*0850*/  LOP3.LUT R3, R23.reuse, 0xe0, RZ, 0xc0, !PT ;  /* 0x000000e017037812 */ /* 0x040fe400078ec0ff */
[----:B------:R-:W-:Y:S02]  /*0860*/  LOP3.LUT P1, RZ, R23, 0x1f, RZ, 0xc0, !PT ;  /* 0x0000001f17ff7812 */ /* 0x000fe4000782c0ff */
[----:B------:R-:W-:-:S04]  /*0870*/  IADD3 R3, PT, PT, R3, -0x80, RZ ;  /* 0xffffff8003037810 */ /* 0x000fc80007ffe0ff */
[----:B------:R-:W-:-:S05]  /*0880*/  SHF.R.U32.HI R22, RZ, 0x5, R3 ;  /* 0x00000005ff167819 */ /* 0x000fca0000011603 */
[----:B------:R-:W-:-:S05]  /*0890*/  IMAD R24, R22, -0x4, R1 ;  /* 0xfffffffc16187824 */ /* 0x000fca00078e0201 */
[----:B------:R-:W2:Y:S04]  /*08a0*/  LDL R3, [R24+0x18] ;  /* 0x0000180018037983 */ /* 0x000ea80000100800 */
[----:B------:R-:W2:Y:S04]  /*08b0*/  LDL R22, [R24+0x14] ;  /* 0x0000140018167983 */ /* 0x000ea80000100800 */
[----:B------:R-:W3:Y:S01]  /*08c0*/  @P1 LDL R19, [R24+0x10] ;  /* 0x0000100018131983 */ /* 0x000ee20000100800 */
[----:B------:R-:W-:Y:S01]  /*08d0*/  LOP3.LUT R23, R23, 0x1f, RZ, 0xc0, !PT ;  /* 0x0000001f17177812 */ /* 0x000fe200078ec0ff */
[----:B------:R-:W-:Y:S01]  /*08e0*/  UMOV UR4, 0x54442d19 ;  /* 0x54442d1900047882 */ /* 0x000fe20000000000 */
[----:B------:R-:W-:-:S02]  /*08f0*/  UMOV UR5, 0x3bf921fb ;  /* 0x3bf921fb00057882 */ /* 0x000fc40000000000 */
[-C--:B--2---:R-:W-:Y:S02]  /*0900*/  @P1 SHF.L.W.U32.HI R3, R22, R23.reuse, R3 ;  /* 0x0000001716031219 */ /* 0x084fe40000010e03 */
[----:B---3--:R-:W-:Y:S02]  /*0910*/  @P1 SHF.L.W.U32.HI R22, R19, R23, R22 ;  /* 0x0000001713161219 */ /* 0x008fe40000010e16 */
[----:B------:R-:W-:Y:S02]  /*0920*/  ISETP.GE.AND P1, PT, R0, RZ, PT ;  /* 0x000000ff0000720c */ /* 0x000fe40003f26270 */
[C-C-:B------:R-:W-:Y:S01]  /*0930*/  SHF.L.W.U32.HI R19, R22.reuse, 0x2, R3.reuse ;  /* 0x0000000216137819 */ /* 0x140fe20000010e03 */
[----:B------:R-:W-:Y:S01]  /*0940*/  IMAD.SHL.U32 R22, R22, 0x4, RZ ;  /* 0x0000000416167824 */ /* 0x000fe200078e00ff */
[----:B0-----:R-:W-:Y:S02]  /*0950*/  SHF.R.U32.HI R16, RZ, 0x1e, R3 ;  /* 0x0000001eff107819 */ /* 0x001fe40000011603 */
[----:B------:R-:W-:-:S02]  /*0960*/  SHF.R.S32.HI R23, RZ, 0x1f, R19 ;  /* 0x0000001fff177819 */ /* 0x000fc40000011413 */
[----:B------:R-:W-:Y:S02]  /*0970*/  LOP3.LUT R3, R19, R0, RZ, 0x3c, !PT ;  /* 0x0000000013037212 */ /* 0x000fe400078e3cff */
[C---:B------:R-:W-:Y:S02]  /*0980*/  LOP3.LUT R22, R23.reuse, R22, RZ, 0x3c, !PT ;  /* 0x0000001617167212 */ /* 0x040fe400078e3cff */
[----:B------:R-:W-:Y:S02]  /*0990*/  LOP3.LUT R23, R23, R19, RZ, 0x3c, !PT ;  /* 0x0000001317177212 */ /* 0x000fe400078e3cff */
[----:B------:R-:W-:Y:S02]  /*09a0*/  LEA.HI R19, R19, R16, RZ, 0x1 ;  /* 0x0000001013137211 */ /* 0x000fe400078f08ff */
[----:B------:R-:W-:Y:S02]  /*09b0*/  ISETP.GE.AND P2, PT, R3, RZ, PT ;  /* 0x000000ff0300720c */ /* 0x000fe40003f46270 */
[----:B------:R-:W0:Y:S01]  /*09c0*/  I2F.F64.S64 R22, R22 ;  /* 0x0000001600167312 */ /* 0x000e220000301c00 */
[----:B------:R-:W-:-:S04]  /*09d0*/  IMAD.MOV R3, RZ, RZ, -R19 ;  /* 0x000000ffff037224 */ /* 0x000fc800078e0a13 */
[----:B------:R-:W-:Y:S01]  /*09e0*/  @!P1 IMAD.MOV.U32 R19, RZ, RZ, R3 ;  /* 0x000000ffff139224 */ /* 0x000fe200078e0003 */
[----:B0-----:R-:W-:-:S10]  /*09f0*/  DMUL R24, R22, UR4 ;  /* 0x0000000416187c28 */ /* 0x001fd40008000000 */
[----:B------:R-:W0:Y:S02]  /*0a00*/  F2F.F32.F64 R24, R24 ;  /* 0x0000001800187310 */ /* 0x000e240000301000 */
[----:B0-----:R-:W-:-:S07]  /*0a10*/  FSEL R16, -R24, R24, !P2 ;  /* 0x0000001818107208 */ /* 0x001fce0005000100 */
.L_x_8:
[----:B------:R-:W-:Y:S05]  /*0a20*/  BSYNC.RECONVERGENT B2 ;  /* 0x0000000000027941 */ /* 0x000fea0003800200 */
.L_x_7:
[----:B------:R-:W-:Y:S02]  /*0a30*/  IMAD.MOV.U32 R22, RZ, RZ, 0x37cbac00 ;  /* 0x37cbac00ff167424 */ /* 0x000fe400078e00ff */
[----:B------:R-:W-:Y:S01]  /*0a40*/  FMUL R3, R16, R16 ;  /* 0x0000001010037220 */ /* 0x000fe20000400000 */
[C---:B------:R-:W-:Y:S01]  /*0a50*/  LOP3.LUT R23, R19.reuse, 0x1, RZ, 0xc0, !PT ;  /* 0x0000000113177812 */ /* 0x040fe200078ec0ff */
[----:B------:R-:W-:Y:S01]  /*0a60*/  VIADD R19, R19, 0x1 ;  /* 0x0000000113137836 */ /* 0x000fe20000000000 */
[----:B------:R-:W-:Y:S01]  /*0a70*/  MOV R26, 0x3c0885e4 ;  /* 0x3c0885e4001a7802 */ /* 0x000fe20000000f00 */
[----:B------:R-:W-:Y:S01]  /*0a80*/  FFMA R22, R3, R22, -0.0013887860113754868507 ;  /* 0xbab607ed03167423 */ /* 0x000fe20000000016 */
[----:B------:R-:W-:Y:S01]  /*0a90*/  ISETP.NE.U32.AND P1, PT, R23, 0x1, PT ;  /* 0x000000011700780c */ /* 0x000fe20003f25070 */
[----:B------:R-:W-:Y:S01]  /*0aa0*/  IMAD.MOV.U32 R23, RZ, RZ, 0x3e2aaaa8 ;  /* 0x3e2aaaa8ff177424 */ /* 0x000fe200078e00ff */
[----:B------:R-:W-:Y:S01]  /*0ab0*/  LOP3.LUT P2, RZ, R19, 0x2, RZ, 0xc0, !PT ;  /* 0x0000000213ff7812 */ /* 0x000fe2000784c0ff */
[----:B------:R-:W-:Y:S01]  /*0ac0*/  BSSY.RECONVERGENT B2, `(.L_x_10) ;  /* 0x000003d000027945 */ /* 0x000fe20003800200 */
[----:B------:R-:W-:-:S02]  /*0ad0*/  FSEL R22, R22, -0.00019574658654164522886, P1 ;  /* 0xb94d415316167808 */ /* 0x000fc40000800000 */
[----:B------:R-:W-:Y:S02]  /*0ae0*/  FSEL R26, R26, 0.041666727513074874878, !P1 ;  /* 0x3d2aaabb1a1a7808 */ /* 0x000fe40004800000 */
[----:B------:R-:W-:Y:S02]  /*0af0*/  FSEL R24, R16, 1, !P1 ;  /* 0x3f80000010187808 */ /* 0x000fe40004800000 */
[----:B------:R-:W-:Y:S01]  /*0b00*/  FSEL R23, -R23, -0.4999999701976776123, !P1 ;  /* 0xbeffffff17177808 */ /* 0x000fe20004800100 */
[C---:B------:R-:W-:Y:S02]  /*0b10*/  FFMA R22, R3.reuse, R22, R26 ;  /* 0x0000001603167223 */ /* 0x040fe4000000001a */
[C---:B------:R-:W-:Y:S02]  /*0b20*/  FFMA R19, R3.reuse, R24, RZ ;  /* 0x0000001803137223 */ /* 0x040fe400000000ff */
[----:B------:R-:W-:-:S04]  /*0b30*/  FFMA R22, R3, R22, R23 ;  /* 0x0000001603167223 */ /* 0x000fc80000000017 */
[----:B------:R-:W-:-:S04]  /*0b40*/  FFMA R24, R19, R22, R24 ;  /* 0x0000001613187223 */ /* 0x000fc80000000018 */
[----:B------:R-:W-:Y:S01]  /*0b50*/  @P2 FADD R24, RZ, -R24 ;  /* 0x80000018ff182221 */ /* 0x000fe20000000000 */
[----:B------:R-:W-:Y:S06]  /*0b60*/  @!P0 BRA `(.L_x_11) ;  /* 0x0000000000c88947 */ /* 0x000fec0003800000 */
[----:B------:R-:W-:-:S13]  /*0b70*/  FSETP.NEU.AND P0, PT, |R0|, +INF , PT ;  /* 0x7f8000000000780b */ /* 0x000fda0003f0d200 */
[----:B------:R-:W-:Y:S01]  /*0b80*/  @!P0 FMUL R17, RZ, R0 ;  /* 0x00000000ff118220 */ /* 0x000fe20000400000 */
[----:B------:R-:W-:Y:S01]  /*0b90*/  @!P0 IMAD.MOV.U32 R18, RZ, RZ, RZ ;  /* 0x000000ffff128224 */ /* 0x000fe200078e00ff */
[----:B------:R-:W-:Y:S06]  /*0ba0*/  @!P0 BRA `(.L_x_11) ;  /* 0x0000000000b88947 */ /* 0x000fec0003800000 */
[----:B------:R-:W-:Y:S01]  /*0bb0*/  IMAD.SHL.U32 R3, R0, 0x100, RZ ;  /* 0x0000010000037824 */ /* 0x000fe200078e00ff */
[----:B------:R-:W-:Y:S01]  /*0bc0*/  CS2R R22, SRZ ;  /* 0x0000000000167805 */ /* 0x000fe2000001ff00 */
[----:B------:R-:W-:-:S03]  /*0bd0*/  UMOV UR4, URZ ;  /* 0x000000ff00047c82 */ /* 0x000fc60008000000 */
[----:B------:R-:W-:-:S07]  /*0be0*/  LOP3.LUT R3, R3, 0x80000000, RZ, 0xfc, !PT ;  /* 0x8000000003037812 */ /* 0x000fce00078efcff */
.L_x_12:
[----:B0-----:R-:W0:Y:S02]  /*0bf0*/  LDC.64 R16, c[0x4][RZ] ;  /* 0x01000000ff107b82 */ /* 0x001e240000000a00 */
[----:B0-----:R-:W-:-:S05]  /*0c00*/  IMAD.WIDE.U32 R18, R23, 0x4, R16 ;  /* 0x0000000417127825 */ /* 0x001fca00078e0010 */
[----:B------:R-:W2:Y:S01]  /*0c10*/  LDG.E.CONSTANT R16, desc[UR6][R18.64] ;  /* 0x0000000612107981 */ /* 0x000ea2000c1e9900 */
[C---:B------:R-:W-:Y:S01]  /*0c20*/  LEA R25, R23.reuse, R1, 0x2 ;  /* 0x0000000117197211 */ /* 0x040fe200078e10ff */
[----:B------:R-:W-:-:S05]  /*0c30*/  VIADD R23, R23, 0x1 ;  /* 0x0000000117177836 */ /* 0x000fca0000000000 */
[----:B------:R-:W-:Y:S01]  /*0c40*/  ISETP.NE.AND P0, PT, R23, 0x6, PT ;  /* 0x000000061700780c */ /* 0x000fe20003f05270 */
[----:B--2---:R-:W-:-:S03]  /*0c50*/  IMAD.WIDE.U32 R16, R16, R3, RZ ;  /* 0x0000000310107225 */ /* 0x004fc600078e00ff */
[----:B------:R-:W-:-:S04]  /*0c60*/  IADD3 R16, P1, PT, R16, R22, RZ ;  /* 0x0000001610107210 */ /* 0x000fc80007f3e0ff */
[----:B------:R-:W-:Y:S01]  /*0c70*/  IADD3.X R22, PT, PT, R17, UR4, RZ, P1, !PT ;  /* 0x0000000411167c10 */ /* 0x000fe20008ffe4ff */
[----:B------:R0:W-:Y:S04]  /*0c80*/  STL [R25], R16 ;  /* 0x0000001019007387 */ /* 0x0001e80000100800 */
[----:B------:R-:W-:Y:S05]  /*0c90*/  @P0 BRA `(.L_x_12) ;  /* 0xfffffffc00d40947 */ /* 0x000fea000383ffff */
[----:B------:R-:W-:Y:S01]  /*0ca0*/  SHF.R.U32.HI R18, RZ, 0x17, R0 ;  /* 0x00000017ff127819 */ /* 0x000fe20000011600 */
[----:B------:R1:W-:Y:S03]  /*0cb0*/  STL [R1+0x18], R22 ;  /* 0x0000181601007387 */ /* 0x0003e60000100800 */
[C---:B------:R-:W-:Y:S02]  /*0cc0*/  LOP3.LUT R3, R18.reuse, 0xe0, RZ, 0xc0, !PT ;  /* 0x000000e012037812 */ /* 0x040fe400078ec0ff */
[----:B------:R-:W-:-:S03]  /*0cd0*/  LOP3.LUT P0, RZ, R18, 0x1f, RZ, 0xc0, !PT ;  /* 0x0000001f12ff7812 */ /* 0x000fc6000780c0ff */
[----:B------:R-:W-:-:S05]  /*0ce0*/  VIADD R3, R3, 0xffffff80 ;  /* 0xffffff8003037836 */ /* 0x000fca0000000000 */
[----:B0-----:R-:W-:-:S05]  /*0cf0*/  SHF.R.U32.HI R16, RZ, 0x5, R3 ;  /* 0x00000005ff107819 */ /* 0x001fca0000011603 */
[----:B------:R-:W-:-:S05]  /*0d00*/  IMAD R23, R16, -0x4, R1 ;  /* 0xfffffffc10177824 */ /* 0x000fca00078e0201 */
[----:B------:R-:W2:Y:S04]  /*0d10*/  LDL R3, [R23+0x18] ;  /* 0x0000180017037983 */ /* 0x000ea80000100800 */
[----:B------:R-:W2:Y:S04]  /*0d20*/  LDL R16, [R23+0x14] ;  /* 0x0000140017107983 */ /* 0x000ea80000100800 */
[----:B------:R-:W3:Y:S01]  /*0d30*/  @P0 LDL R17, [R23+0x10] ;  /* 0x0000100017110983 */ /* 0x000ee20000100800 */
[----:B------:R-:W-:Y:S01]  /*0d40*/  LOP3.LUT R18, R18, 0x1f, RZ, 0xc0, !PT ;  /* 0x0000001f12127812 */ /* 0x000fe200078ec0ff */
[----:B------:R-:W-:Y:S01]  /*0d50*/  UMOV UR4, 0x54442d19 ;  /* 0x54442d1900047882 */ /* 0x000fe20000000000 */
[----:B------:R-:W-:Y:S01]  /*0d60*/  UMOV UR5, 0x3bf921fb ;  /* 0x3bf921fb00057882 */ /* 0x000fe20000000000 */
[----:B------:R-:W-:-:S02]  /*0d70*/  ISETP.GE.AND P1, PT, R0, RZ, PT ;  /* 0x000000ff0000720c */ /* 0x000fc40003f26270 */
[-C--:B--2---:R-:W-:Y:S02]  /*0d80*/  @P0 SHF.L.W.U32.HI R3, R16, R18.reuse, R3 ;  /* 0x0000001210030219 */ /* 0x084fe40000010e03 */
[----:B---3--:R-:W-:Y:S02]  /*0d90*/  @P0 SHF.L.W.U32.HI R16, R17, R18, R16 ;  /* 0x0000001211100219 */ /* 0x008fe40000010e10 */
[--C-:B------:R-:W-:Y:S02]  /*0da0*/  SHF.R.U32.HI R18, RZ, 0x1e, R3.reuse ;  /* 0x0000001eff127819 */ /* 0x100fe40000011603 */
[C---:B------:R-:W-:Y:S01]  /*0db0*/  SHF.L.W.U32.HI R19, R16.reuse, 0x2, R3 ;  /* 0x0000000210137819 */ /* 0x040fe20000010e03 */
[----:B------:R-:W-:-:S03]  /*0dc0*/  IMAD.SHL.U32 R16, R16, 0x4, RZ ;  /* 0x0000000410107824 */ /* 0x000fc600078e00ff */
[----:B------:R-:W-:Y:S02]  /*0dd0*/  SHF.R.S32.HI R17, RZ, 0x1f, R19 ;  /* 0x0000001fff117819 */ /* 0x000fe40000011413 */
[----:B------:R-:W-:Y:S02]  /*0de0*/  LOP3.LUT R0, R19, R0, RZ, 0x3c, !PT ;  /* 0x0000000013007212 */ /* 0x000fe400078e3cff */
[C---:B------:R-:W-:Y:S02]  /*0df0*/  LOP3.LUT R16, R17.reuse, R16, RZ, 0x3c, !PT ;  /* 0x0000001011107212 */ /* 0x040fe400078e3cff */
[----:B------:R-:W-:Y:S02]  /*0e00*/  LOP3.LUT R17, R17, R19, RZ, 0x3c, !PT ;  /* 0x0000001311117212 */ /* 0x000fe400078e3cff */
[----:B------:R-:W-:Y:S02]  /*0e10*/  LEA.HI R18, R19, R18, RZ, 0x1 ;  /* 0x0000001213127211 */ /* 0x000fe400078f08ff */
[----:B------:R-:W-:-:S02]  /*0e20*/  ISETP.GE.AND P0, PT, R0, RZ, PT ;  /* 0x000000ff0000720c */ /* 0x000fc40003f06270 */
[----:B------:R-:W1:Y:S01]  /*0e30*/  I2F.F64.S64 R16, R16 ;  /* 0x0000001000107312 */ /* 0x000e620000301c00 */
[----:B------:R-:W-:-:S05]  /*0e40*/  IMAD.MOV R0, RZ, RZ, -R18 ;  /* 0x000000ffff007224 */ /* 0x000fca00078e0a12 */
[----:B------:R-:W-:Y:S01]  /*0e50*/  @!P1 MOV R18, R0 ;  /* 0x0000000000129202 */ /* 0x000fe20000000f00 */
[----:B-1----:R-:W-:-:S10]  /*0e60*/  DMUL R22, R16, UR4 ;  /* 0x0000000410167c28 */ /* 0x002fd40008000000 */
[----:B------:R-:W0:Y:S02]  /*0e70*/  F2F.F32.F64 R22, R22 ;  /* 0x0000001600167310 */ /* 0x000e240000301000 */
[----:B0-----:R-:W-:-:S07]  /*0e80*/  FSEL R17, -R22, R22, !P0 ;  /* 0x0000001616117208 */ /* 0x001fce0004000100 */
.L_x_11:
[----:B------:R-:W-:Y:S05]  /*0e90*/  BSYNC.RECONVERGENT B2 ;  /* 0x0000000000027941 */ /* 0x000fea0003800200 */
.L_x_10:
[----:B------:R-:W0:Y:S01]  /*0ea0*/  MUFU.RCP R0, R9 ;  /* 0x0000000900007308 */ /* 0x000e220000001000 */
[----:B------:R-:W-:Y:S07]  /*0eb0*/  BSSY.RECONVERGENT B2, `(.L_x_13) ;  /* 0x000000d000027945 */ /* 0x000fee0003800200 */
[----:B------:R-:W1:Y:S01]  /*0ec0*/  FCHK P0, R24, R9 ;  /* 0x0000000918007302 */ /* 0x000e620000000000 */
[----:B0-----:R-:W-:-:S04]  /*0ed0*/  FFMA R3, R0, -R9, 1 ;  /* 0x3f80000000037423 */ /* 0x001fc80000000809 */
[----:B------:R-:W-:-:S04]  /*0ee0*/  FFMA R3, R0, R3, R0 ;  /* 0x0000000300037223 */ /* 0x000fc80000000000 */
[----:B------:R-:W-:-:S04]  /*0ef0*/  FFMA R22, R24, R3, RZ ;  /* 0x0000000318167223 */ /* 0x000fc800000000ff */
[----:B------:R-:W-:-:S04]  /*0f00*/  FFMA R0, R22, -R9, R24 ;  /* 0x8000000916007223 */ /* 0x000fc80000000018 */
[----:B------:R-:W-:Y:S01]  /*0f10*/  FFMA R22, R3, R0, R22 ;  /* 0x0000000003167223 */ /* 0x000fe20000000016 */
[----:B-1----:R-:W-:Y:S06]  /*0f20*/  @!P0 BRA `(.L_x_14) ;  /* 0x0000000000148947 */ /* 0x002fec0003800000 */
[----:B------:R-:W-:Y:S01]  /*0f30*/  IMAD.MOV.U32 R0, RZ, RZ, R24 ;  /* 0x000000ffff007224 */ /* 0x000fe200078e0018 */
[----:B------:R-:W-:Y:S01]  /*0f40*/  MOV R16, 0xf70 ;  /* 0x00000f7000107802 */ /* 0x000fe20000000f00 */
[----:B------:R-:W-:-:S07]  /*0f50*/  IMAD.MOV.U32 R3, RZ, RZ, R9 ;  /* 0x000000ffff037224 */ /* 0x000fce00078e0009 */
[----:B------:R-:W-:Y:S05]  /*0f60*/  CALL.REL.NOINC `($__internal_0_$__cuda_sm3x_div_rn_noftz_f32_slowpath) ;  /* 0x0000000400207944 */ /* 0x000fea0003c00000 */
[----:B------:R-:W-:-:S07]  /*0f70*/  IMAD.MOV.U32 R22, RZ, RZ, R0 ;  /* 0x000000ffff167224 */ /* 0x000fce00078e0000 */
.L_x_14:
[----:B------:R-:W-:Y:S05]  /*0f80*/  BSYNC.RECONVERGENT B2 ;  /* 0x0000000000027941 */ /* 0x000fea0003800200 */
.L_x_13:
[----:B------:R-:W-:Y:S02]  /*0f90*/  HFMA2 R19, -RZ, RZ, 1.0078125, -8.98838043212890625e-05 ;  /* 0x3c0885e4ff137431 */ /* 0x000fe400000001ff */
[----:B------:R-:W-:Y:S02]  /*0fa0*/  IMAD.MOV.U32 R3, RZ, RZ, 0x37cbac00 ;  /* 0x37cbac00ff037424 */ /* 0x000fe400078e00ff */
[----:B------:R-:W-:Y:S01]  /*0fb0*/  FMUL R16, R17, R17 ;  /* 0x0000001111107220 */ /* 0x000fe20000400000 */
[C---:B------:R-:W-:Y:S01]  /*0fc0*/  LOP3.LUT R0, R18.reuse, 0x1, RZ, 0xc0, !PT ;  /* 0x0000000112007812 */ /* 0x040fe200078ec0ff */
[----:B------:R-:W-:Y:S01]  /*0fd0*/  IMAD.MOV.U32 R23, RZ, RZ, 0x3e2aaaa8 ;  /* 0x3e2aaaa8ff177424 */ /* 0x000fe200078e00ff */
[----:B------:R-:W-:Y:S01]  /*0fe0*/  LOP3.LUT P1, RZ, R18, 0x2, RZ, 0xc0, !PT ;  /* 0x0000000212ff7812 */ /* 0x000fe2000782c0ff */
[----:B------:R-:W-:Y:S01]  /*0ff0*/  FFMA R3, R16, R3, -0.0013887860113754868507 ;  /* 0xbab607ed10037423 */ /* 0x000fe20000000003 */
[----:B------:R-:W-:Y:S01]  /*1000*/  ISETP.NE.U32.AND P0, PT, R0, 0x1, PT ;  /* 0x000000010000780c */ /* 0x000fe20003f05070 */
[----:B------:R-:W-:Y:S01]  /*1010*/  BSSY.RECONVERGENT B2, `(.L_x_15) ;  /* 0x0000016000027945 */ /* 0x000fe20003800200 */
[----:B------:R-:W0:Y:S02]  /*1020*/  MUFU.RCP R0, R9 ;  /* 0x0000000900007308 */ /* 0x000e240000001000 */
[----:B------:R-:W-:-:S02]  /*1030*/  FSEL R3, R3, -0.00019574658654164522886, !P0 ;  /* 0xb94d415303037808 */ /* 0x000fc40004000000 */
[----:B------:R-:W-:Y:S02]  /*1040*/  FSEL R19, R19, 0.041666727513074874878, P0 ;  /* 0x3d2aaabb13137808 */ /* 0x000fe40000000000 */
[----:B------:R-:W-:Y:S02]  /*1050*/  FSEL R18, -R23, -0.4999999701976776123, P0 ;  /* 0xbeffffff17127808 */ /* 0x000fe40000000100 */
[----:B------:R-:W-:Y:S01]  /*1060*/  FSEL R17, R17, 1, P0 ;  /* 0x3f80000011117808 */ /* 0x000fe20000000000 */
[----:B------:R-:W-:-:S04]  /*1070*/  FFMA R3, R16, R3, R19 ;  /* 0x0000000310037223 */ /* 0x000fc80000000013 */
[C---:B------:R-:W-:Y:S01]  /*1080*/  FFMA R3, R16.reuse, R3, R18 ;  /* 0x0000000310037223 */ /* 0x040fe20000000012 */
[----:B------:R-:W-:-:S04]  /*1090*/  FFMA R16, R16, R17, RZ ;  /* 0x0000001110107223 */ /* 0x000fc800000000ff */
[----:B------:R-:W-:Y:S01]  /*10a0*/  FFMA R16, R16, R3, R17 ;  /* 0x0000000310107223 */ /* 0x000fe20000000011 */
[----:B0-----:R-:W-:-:S03]  /*10b0*/  FFMA R3, R0, -R9, 1 ;  /* 0x3f80000000037423 */ /* 0x001fc60000000809 */
[----:B------:R-:W-:Y:S01]  /*10c0*/  @P1 FADD R16, RZ, -R16 ;  /* 0x80000010ff101221 */ /* 0x000fe20000000000 */
[----:B------:R-:W-:-:S03]  /*10d0*/  FFMA R0, R0, R3, R0 ;  /* 0x0000000300007223 */ /* 0x000fc60000000000 */
[----:B------:R-:W0:Y:S01]  /*10e0*/  FCHK P0, R16, R9 ;  /* 0x0000000910007302 */ /* 0x000e220000000000 */
[----:B------:R-:W-:-:S04]  /*10f0*/  FFMA R3, R0, R16, RZ ;  /* 0x0000001000037223 */ /* 0x000fc800000000ff */
[----:B------:R-:W-:-:S04]  /*1100*/  FFMA R18, R3, -R9, R16 ;  /* 0x8000000903127223 */ /* 0x000fc80000000010 */
[----:B------:R-:W-:Y:S01]  /*1110*/  FFMA R0, R0, R18, R3 ;  /* 0x0000001200007223 */ /* 0x000fe20000000003 */
[----:B0-----:R-:W-:Y:S06]  /*1120*/  @!P0 BRA `(.L_x_16) ;  /* 0x0000000000108947 */ /* 0x001fec0003800000 */
[----:B------:R-:W-:Y:S01]  /*1130*/  IMAD.MOV.U32 R0, RZ, RZ, R16 ;  /* 0x000000ffff007224 */ /* 0x000fe200078e0010 */
[----:B------:R-:W-:Y:S01]  /*1140*/  MOV R16, 0x1170 ;  /* 0x0000117000107802 */ /* 0x000fe20000000f00 */
[----:B------:R-:W-:-:S07]  /*1150*/  IMAD.MOV.U32 R3, RZ, RZ, R9 ;  /* 0x000000ffff037224 */ /* 0x000fce00078e0009 */
[----:B------:R-:W-:Y:S05]  /*1160*/  CALL.REL.NOINC `($__internal_0_$__cuda_sm3x_div_rn_noftz_f32_slowpath) ;  /* 0x0000000000a07944 */ /* 0x000fea0003c00000 */
.L_x_16:
[----:B------:R-:W-:Y:S05]  /*1170*/  BSYNC.RECONVERGENT B2 ;  /* 0x0000000000027941 */ /* 0x000fea0003800200 */
.L_x_15:
[----:B------:R-:W0:Y:S01]  /*1180*/  LDC.64 R26, c[0x0][0x380] ;  /* 0x0000e000ff1a7b82 */ /* 0x000e220000000a00 */
[----:B------:R-:W1:Y:S07]  /*1190*/  LDCU UR4, c[0x0][0x3c0] ;  /* 0x00007800ff0477ac */ /* 0x000e6e0008000800 */
[----:B------:R-:W2:Y:S01]  /*11a0*/  LDC.64 R24, c[0x0][0x388] ;  /* 0x0000e200ff187b82 */ /* 0x000ea20000000a00 */
[----:B-1----:R-:W-:Y:S01]  /*11b0*/  IMAD R3, R2, UR4, R5 ;  /* 0x0000000402037c24 */ /* 0x002fe2000f8e0205 */
[----:B------:R-:W1:Y:S03]  /*11c0*/  LDCU.64 UR4, c[0x0][0x3a8] ;  /* 0x00007500ff0477ac */ /* 0x000e660008000a00 */
[----:B0-----:R-:W-:-:S05]  /*11d0*/  IMAD.WIDE R26, R3, 0x8, R26 ;  /* 0x00000008031a7825 */ /* 0x001fca00078e021a */
[----:B------:R-:W3:Y:S01]  /*11e0*/  LDG.E.64 R16, desc[UR6][R26.64] ;  /* 0x000000061a107981 */ /* 0x000ee2000c1e1b00 */
[----:B--2---:R-:W-:-:S04]  /*11f0*/  IMAD.WIDE R24, R3, 0x8, R24 ;  /* 0x0000000803187825 */ /* 0x004fc800078e0218 */
[-C--:B---3--:R-:W-:Y:S01]  /*1200*/  FMUL R19, R17, R0.reuse ;  /* 0x0000000011137220 */ /* 0x088fe20000400000 */
[----:B------:R-:W-:-:S03]  /*1210*/  FMUL R18, R16, R0 ;  /* 0x0000000010127220 */ /* 0x000fc60000400000 */
[-C--:B------:R-:W-:Y:S01]  /*1220*/  FFMA R16, R16, R22.reuse, -R19 ;  /* 0x0000001610107223 */ /* 0x080fe20000000813 */
[----:B------:R-:W-:-:S05]  /*1230*/  FFMA R17, R17, R22, R18 ;  /* 0x0000001611117223 */ /* 0x000fca0000000012 */
[----:B------:R0:W-:Y:S04]  /*1240*/  STG.E.64 desc[UR6][R26.64], R16 ;  /* 0x000000101a007986 */ /* 0x0001e8000c101b06 */
[----:B------:R-:W2:Y:S01]  /*1250*/  LDG.E.64 R18, desc[UR6][R24.64] ;  /* 0x0000000618127981 */ /* 0x000ea2000c1e1b00 */
[----:B------:R-:W-:-:S05]  /*1260*/  IMAD.IADD R5, R14, 0x1, R5 ;  /* 0x000000010e057824 */ /* 0x000fca00078e0205 */
[----:B-1----:R-:W-:Y:S01]  /*1270*/  ISETP.GE.U32.AND P0, PT, R5, UR4, PT ;  /* 0x0000000405007c0c */ /* 0x002fe2000bf06070 */
[-C--:B--2---:R-:W-:Y:S01]  /*1280*/  FMUL R3, R19, R0.reuse ;  /* 0x0000000013037220 */ /* 0x084fe20000400000 */
[----:B------:R-:W-:-:S03]  /*1290*/  FMUL R0, R18, R0 ;  /* 0x0000000012007220 */ /* 0x000fc60000400000 */
[-C--:B------:R-:W-:Y:S01]  /*12a0*/  FFMA R18, R18, R22.reuse, -R3 ;  /* 0x0000001612127223 */ /* 0x080fe20000000803 */
[----:B------:R-:W-:Y:S01]  /*12b0*/  FFMA R19, R19, R22, R0 ;  /* 0x0000001613137223 */ /* 0x000fe20000000000 */
[----:B------:R-:W-:-:S04]  /*12c0*/  SHF.R.S32.HI R0, RZ, 0x1f, R5 ;  /* 0x0000001fff007819 */ /* 0x000fc80000011405 */
[----:B------:R0:W-:Y:S01]  /*12d0*/  STG.E.64 desc[UR6][R24.64], R18 ;  /* 0x0000001218007986 */ /* 0x0001e2000c101b06 */
[----:B------:R-:W-:-:S13]  /*12e0*/  ISETP.GE.U32.AND.EX P0, PT, R0, UR5, PT, P0 ;  /* 0x0000000500007c0c */ /* 0x000fda000bf06100 */
[----:B0-----:R-:W-:Y:S05]  /*12f0*/  @!P0 BRA `(.L_x_17) ;  /* 0xfffffff000b48947 */ /* 0x001fea000383ffff */
.L_x_6:
[----:B------:R-:W-:Y:S05]  /*1300*/  BSYNC.RECONVERGENT B0 ;  /* 0x0000000000007941 */ /* 0x000fea0003800200 */
.L_x_5:
[----:B------:R-:W0:Y:S01]  /*1310*/  LDCU.64 UR4, c[0x0][0x3b0] ;  /* 0x00007600ff0477ac */ /* 0x000e220008000a00 */
[----:B------:R-:W-:-:S04]  /*1320*/  IADD3 R7, PT, PT, R12, R7, RZ ;  /* 0x000000070c077210 */ /* 0x000fc80007ffe0ff */
[----:B------:R-:W-:Y:S02]  /*1330*/  SHF.R.S32.HI R0, RZ, 0x1f, R7 ;  /* 0x0000001fff007819 */ /* 0x000fe40000011407 */
[----:B0-----:R-:W-:-:S04]  /*1340*/  ISETP.GE.U32.AND P0, PT, R7, UR4, PT ;  /* 0x0000000407007c0c */ /* 0x001fc8000bf06070 */
[----:B------:R-:W-:-:S13]  /*1350*/  ISETP.GE.U32.AND.EX P0, PT, R0, UR5, PT, P0 ;  /* 0x0000000500007c0c */ /* 0x000fda000bf06100 */
[----:B------:R-:W-:Y:S05]  /*1360*/  @!P0 BRA `(.L_x_18) ;  /* 0xfffffff0006c8947 */ /* 0x000fea000383ffff */
.L_x_4:
[----:B------:R-:W-:Y:S05]  /*1370*/  BSYNC.RECONVERGENT B1 ;  /* 0x0000000000017941 */ /* 0x000fea0003800200 */
.L_x_3:
[----:B------:R-:W0:Y:S01]  /*1380*/  LDCU.64 UR4, c[0x0][0x3b8] ;  /* 0x00007700ff0477ac */ /* 0x000e220008000a00 */
[----:B------:R-:W-:-:S05]  /*1390*/  IMAD.IADD R13, R10, 0x1, R13 ;  /* 0x000000010a0d7824 */ /* 0x000fca00078e020d */
[----:B------:R-:W-:Y:S02]  /*13a0*/  SHF.R.S32.HI R0, RZ, 0x1f, R13 ;  /* 0x0000001fff007819 */ /* 0x000fe4000001140d */
[----:B0-----:R-:W-:-:S04]  /*13b0*/  ISETP.GE.U32.AND P0, PT, R13, UR4, PT ;  /* 0x000000040d007c0c */ /* 0x001fc8000bf06070 */
[----:B------:R-:W-:-:S13]  /*13c0*/  ISETP.GE.U32.AND.EX P0, PT, R0, UR5, PT, P0 ;  /* 0x0000000500007c0c */ /* 0x000fda000bf06100 */
[----:B------:R-:W-:Y:S05]  /*13d0*/  @!P0 BRA `(.L_x_2) ;  /* 0xfffffff000308947 */ /* 0x000fea000383ffff */
[----:B------:R-:W-:Y:S05]  /*13e0*/  EXIT ;  /* 0x000000000000794d */ /* 0x000fea0003800000 */
        .weak           $__internal_0_$__cuda_sm3x_div_rn_noftz_f32_slowpath
        .type           $__internal_0_$__cuda_sm3x_div_rn_noftz_f32_slowpath,@function
        .size           $__internal_0_$__cuda_sm3x_div_rn_noftz_f32_slowpath,(.L_x_112 - $__internal_0_$__cuda_sm3x_div_rn_noftz_f32_slowpath)
$__internal_0_$__cuda_sm3x_div_rn_noftz_f32_slowpath:
[----:B------:R-:W-:Y:S01]  /*13f0*/  SHF.R.U32.HI R19, RZ, 0x17, R3 ;  /* 0x00000017ff137819 */ /* 0x000fe20000011603 */
[----:B------:R-:W-:Y:S01]  /*1400*/  BSSY.RECONVERGENT B3, `(.L_x_19) ;  /* 0x0000062000037945 */ /* 0x000fe20003800200 */
[----:B------:R-:W-:Y:S02]  /*1410*/  SHF.R.U32.HI R24, RZ, 0x17, R0 ;  /* 0x00000017ff187819 */ /* 0x000fe40000011600 */
[----:B------:R-:W-:Y:S02]  /*1420*/  LOP3.LUT R19, R19, 0xff, RZ, 0xc0, !PT ;  /* 0x000000ff13137812 */ /* 0x000fe400078ec0ff */
[----:B------:R-:W-:-:S03]  /*1430*/  LOP3.LUT R24, R24, 0xff, RZ, 0xc0, !PT ;  /* 0x000000ff18187812 */ /* 0x000fc600078ec0ff */
[----:B------:R-:W-:Y:S02]  /*1440*/  VIADD R25, R19, 0xffffffff ;  /* 0xffffffff13197836 */ /* 0x000fe40000000000 */
[----:B------:R-:W-:-:S03]  /*1450*/  VIADD R26, R24, 0xffffffff ;  /* 0xffffffff181a7836 */ /* 0x000fc60000000000 */
[----:B------:R-:W-:-:S04]  /*1460*/  ISETP.GT.U32.AND P0, PT, R25, 0xfd, PT ;  /* 0x000000fd1900780c */ /* 0x000fc80003f04070 */
[----:B------:R-:W-:-:S13]  /*1470*/  ISETP.GT.U32.OR P0, PT, R26, 0xfd, P0 ;  /* 0x000000fd1a00780c */ /* 0x000fda0000704470 */
[----:B------:R-:W-:Y:S01]  /*1480*/  @!P0 IMAD.MOV.U32 R23, RZ, RZ, RZ ;  /* 0x000000ffff178224 */ /* 0x000fe200078e00ff */
[----:B------:R-:W-:Y:S06]  /*1490*/  @!P0 BRA `(.L_x_20) ;  /* 0x00000000005c8947 */ /* 0x000fec0003800000 */
[----:B------:R-:W-:Y:S02]  /*14a0*/  FSETP.GTU.FTZ.AND P0, PT, |R0|, +INF , PT ;  /* 0x7f8000000000780b */ /* 0x000fe40003f1c200 */
[----:B------:R-:W-:-:S04]  /*14b0*/  FSETP.GTU.FTZ.AND P1, PT, |R3|, +INF , PT ;  /* 0x7f8000000300780b */ /* 0x000fc80003f3c200 */
[----:B------:R-:W-:-:S13]  /*14c0*/  PLOP3.LUT P0, PT, P0, P1, PT, 0xf8, 0x8f ;  /* 0x00000000008f781c */ /* 0x000fda0000703f70 */
[----:B------:R-:W-:Y:S05]  /*14d0*/  @P0 BRA `(.L_x_21) ;  /* 0x00000004004c0947 */ /* 0x000fea0003800000 */
[----:B------:R-:W-:-:S13]  /*14e0*/  LOP3.LUT P0, RZ, R3, 0x7fffffff, R0, 0xc8, !PT ;  /* 0x7fffffff03ff7812 */ /* 0x000fda000780c800 */
[----:B------:R-:W-:Y:S05]  /*14f0*/  @!P0 BRA `(.L_x_22) ;  /* 0x00000004003c8947 */ /* 0x000fea0003800000 */
[C---:B------:R-:W-:Y:S02]  /*1500*/  FSETP.NEU.FTZ.AND P2, PT, |R0|.reuse, +INF , PT ;  /* 0x7f8000000000780b */ /* 0x040fe40003f5d200 */
[----:B------:R-:W-:Y:S02]  /*1510*/  FSETP.NEU.FTZ.AND P1, PT, |R3|, +INF , PT ;  /* 0x7f8000000300780b */ /* 0x000fe40003f3d200 */
[----:B------:R-:W-:-:S11]  /*1520*/  FSETP.NEU.FTZ.AND P0, PT, |R0|, +INF , PT ;  /* 0x7f8000000000780b */ /* 0x000fd60003f1d200 */
[----:B------:R-:W-:Y:S05]  /*1530*/  @!P1 BRA !P2, `(.L_x_22) ;  /* 0x00000004002c9947 */ /* 0x000fea0005000000 */
[----:B------:R-:W-:-:S04]  /*1540*/  LOP3.LUT P2, RZ, R0, 0x7fffffff, RZ, 0xc0, !PT ;  /* 0x7fffffff00ff7812 */ /* 0x000fc8000784c0ff */
[----:B------:R-:W-:-:S13]  /*1550*/  PLOP3.LUT P1, PT, P1, P2, PT, 0x2f, 0xf2 ;  /* 0x0000000000f2781c */ /* 0x000fda0000f24577 */
[----:B------:R-:W-:Y:S05]  /*1560*/  @P1 BRA `(.L_x_23) ;  /* 0x0000000400181947 */ /* 0x000fea0003800000 */
[----:B------:R-:W-:-:S04]  /*1570*/  LOP3.LUT P1, RZ, R3, 0x7fffffff, RZ, 0xc0, !PT ;  /* 0x7fffffff03ff7812 */ /* 0x000fc8000782c0ff */
[----:B------:R-:W-:-:S13]  /*1580*/  PLOP3.LUT P0, PT, P0, P1, PT, 0x2f, 0xf2 ;  /* 0x0000000000f2781c */ /* 0x000fda0000702577 */
[----:B------:R-:W-:Y:S05]  /*1590*/  @P0 BRA `(.L_x_24) ;  /* 0x0000000400000947 */ /* 0x000fea0003800000 */
[----:B------:R-:W-:Y:S02]  /*15a0*/  ISETP.GE.AND P0, PT, R26, RZ, PT ;  /* 0x000000ff1a00720c */ /* 0x000fe40003f06270 */
[----:B------:R-:W-:-:S11]  /*15b0*/  ISETP.GE.AND P1, PT, R25, RZ, PT ;  /* 0x000000ff1900720c */ /* 0x000fd60003f26270 */
[----:B------:R-:W-:Y:S01]  /*15c0*/  @P0 MOV R23, RZ ;  /* 0x000000ff00170202 */ /* 0x000fe20000000f00 */
[----:B------:R-:W-:Y:S02]  /*15d0*/  @!P0 IMAD.MOV.U32 R23, RZ, RZ, -0x40 ;  /* 0xffffffc0ff178424 */ /* 0x000fe400078e00ff */
[----:B------:R-:W-:Y:S01]  /*15e0*/  @!P0 FFMA R0, R0, 1.84467440737095516160e+19, RZ ;  /* 0x5f80000000008823 */ /* 0x000fe200000000ff */
[----:B------:R-:W-:Y:S01]  /*15f0*/  @!P1 FFMA R3, R3, 1.84467440737095516160e+19, RZ ;  /* 0x5f80000003039823 */ /* 0x000fe200000000ff */
[----:B------:R-:W-:-:S07]  /*1600*/  @!P1 VIADD R23, R23, 0x40 ;  /* 0x0000004017179836 */ /* 0x000fce0000000000 */
.L_x_20:
[----:B------:R-:W-:Y:S01]  /*1610*/  LEA R26, R19, 0xc0800000, 0x17 ;  /* 0xc0800000131a7811 */ /* 0x000fe200078eb8ff */
[----:B------:R-:W-:Y:S01]  /*1620*/  VIADD R24, R24, 0xffffff81 ;  /* 0xffffff8118187836 */ /* 0x000fe20000000000 */
[----:B------:R-:W-:Y:S03]  /*1630*/  BSSY.RECONVERGENT B4, `(.L_x_25) ;  /* 0x0000035000047945 */ /* 0x000fe60003800200 */
[----:B------:R-:W-:Y:S02]  /*1640*/  IMAD.IADD R28, R3, 0x1, -R26 ;  /* 0x00000001031c7824 */ /* 0x000fe400078e0a1a */
[C---:B------:R-:W-:Y:S01]  /*1650*/  IMAD R0, R24.reuse, -0x800000, R0 ;  /* 0xff80000018007824 */ /* 0x040fe200078e0200 */
[----:B------:R-:W-:Y:S01]  /*1660*/  IADD3 R24, PT, PT, R24, 0x7f, -R19 ;  /* 0x0000007f18187810 */ /* 0x000fe20007ffe813 */
[----:B------:R-:W0:Y:S01]  /*1670*/  MUFU.RCP R26, R28 ;  /* 0x0000001c001a7308 */ /* 0x000e220000001000 */
[----:B------:R-:W-:-:S02]  /*1680*/  FADD.FTZ R3, -R28, -RZ ;  /* 0x800000ff1c037221 */ /* 0x000fc40000010100 */
[----:B------:R-:W-:Y:S02]  /*1690*/  IADD3 R23, PT, PT, R24, R23, RZ ;  /* 0x0000001718177210 */ /* 0x000fe40007ffe0ff */
[----:B0-----:R-:W-:-:S04]  /*16a0*/  FFMA R25, R26, R3, 1 ;  /* 0x3f8000001a197423 */ /* 0x001fc80000000003 */
[----:B------:R-:W-:-:S04]  /*16b0*/  FFMA R25, R26, R25, R26 ;  /* 0x000000191a197223 */ /* 0x000fc8000000001a */
[----:B------:R-:W-:-:S04]  /*16c0*/  FFMA R26, R0, R25, RZ ;  /* 0x00000019001a7223 */ /* 0x000fc800000000ff */
[----:B------:R-:W-:-:S04]  /*16d0*/  FFMA R27, R3, R26, R0 ;  /* 0x0000001a031b7223 */ /* 0x000fc80000000000 */
[----:B------:R-:W-:-:S04]  /*16e0*/  FFMA R26, R25, R27, R26 ;  /* 0x0000001b191a7223 */ /* 0x000fc8000000001a */
[----:B------:R-:W-:-:S04]  /*16f0*/  FFMA R3, R3, R26, R0 ;  /* 0x0000001a03037223 */ /* 0x000fc80000000000 */
[----:B------:R-:W-:-:S05]  /*1700*/  FFMA R0, R25, R3, R26 ;  /* 0x0000000319007223 */ /* 0x000fca000000001a */
[----:B------:R-:W-:-:S04]  /*1710*/  SHF.R.U32.HI R19, RZ, 0x17, R0 ;  /* 0x00000017ff137819 */ /* 0x000fc80000011600 */
[----:B------:R-:W-:-:S05]  /*1720*/  LOP3.LUT R24, R19, 0xff, RZ, 0xc0, !PT ;  /* 0x000000ff13187812 */ /* 0x000fca00078ec0ff */
[----:B------:R-:W-:-:S04]  /*1730*/  IMAD.IADD R19, R24, 0x1, R23 ;  /* 0x0000000118137824 */ /* 0x000fc800078e0217 */
[----:B------:R-:W-:-:S05]  /*1740*/  VIADD R24, R19, 0xffffffff ;  /* 0xffffffff13187836 */ /* 0x000fca0000000000 */
[----:B------:R-:W-:-:S13]  /*1750*/  ISETP.GE.U32.AND P0, PT, R24, 0xfe, PT ;  /* 0x000000fe1800780c */ /* 0x000fda0003f06070 */
[----:B------:R-:W-:Y:S05]  /*1760*/  @!P0 BRA `(.L_x_26) ;  /* 0x0000000000808947 */ /* 0x000fea0003800000 */
[----:B------:R-:W-:-:S13]  /*1770*/  ISETP.GT.AND P0, PT, R19, 0xfe, PT ;  /* 0x000000fe1300780c */ /* 0x000fda0003f04270 */
[----:B------:R-:W-:Y:S05]  /*1780*/  @P0 BRA `(.L_x_27) ;  /* 0x00000000006c0947 */ /* 0x000fea0003800000 */
[----:B------:R-:W-:-:S13]  /*1790*/  ISETP.GE.AND P0, PT, R19, 0x1, PT ;  /* 0x000000011300780c */ /* 0x000fda0003f06270 */
[----:B------:R-:W-:Y:S05]  /*17a0*/  @P0 BRA `(.L_x_28) ;  /* 0x0000000000740947 */ /* 0x000fea0003800000 */
[----:B------:R-:W-:Y:S02]  /*17b0*/  ISETP.GE.AND P0, PT, R19, -0x18, PT ;  /* 0xffffffe81300780c */ /* 0x000fe40003f06270 */
[----:B------:R-:W-:-:S11]  /*17c0*/  LOP3.LUT R0, R0, 0x80000000, RZ, 0xc0, !PT ;  /* 0x8000000000007812 */ /* 0x000fd600078ec0ff */
[----:B------:R-:W-:Y:S05]  /*17d0*/  @!P0 BRA `(.L_x_28) ;  /* 0x0000000000688947 */ /* 0x000fea0003800000 */
[CCC-:B------:R-:W-:Y:S01]  /*17e0*/  FFMA.RZ R23, R25.reuse, R3.reuse, R26.reuse ;  /* 0x0000000319177223 */ /* 0x1c0fe2000000c01a */
[CCC-:B------:R-:W-:Y:S01]  /*17f0*/  FFMA.RP R24, R25.reuse, R3.reuse, R26.reuse ;  /* 0x0000000319187223 */ /* 0x1c0fe2000000801a */
[----:B------:R-:W-:Y:S01]  /*1800*/  FFMA.RM R3, R25, R3, R26 ;  /* 0x0000000319037223 */ /* 0x000fe2000000401a */
[C---:B------:R-:W-:Y:S01]  /*1810*/  VIADD R25, R19.reuse, 0x20 ;  /* 0x0000002013197836 */ /* 0x040fe20000000000 */
[----:B------:R-:W-:Y:S02]  /*1820*/  ISETP.NE.AND P2, PT, R19, RZ, PT ;  /* 0x000000ff1300720c */ /* 0x000fe40003f45270 */
[----:B------:R-:W-:Y:S02]  /*1830*/  LOP3.LUT R23, R23, 0x7fffff, RZ, 0xc0, !PT ;  /* 0x007fffff17177812 */ /* 0x000fe400078ec0ff */
[----:B------:R-:W-:Y:S01]  /*1840*/  ISETP.NE.AND P1, PT, R19, RZ, PT ;  /* 0x000000ff1300720c */ /* 0x000fe20003f25270 */
[----:B------:R-:W-:Y:S01]  /*1850*/  IMAD.MOV R19, RZ, RZ, -R19 ;  /* 0x000000ffff137224 */ /* 0x000fe200078e0a13 */
[----:B------:R-:W-:-:S02]  /*1860*/  LOP3.LUT R26, R23, 0x800000, RZ, 0xfc, !PT ;  /* 0x00800000171a7812 */ /* 0x000fc400078efcff */
[----:B------:R-:W-:Y:S02]  /*1870*/  FSETP.NEU.FTZ.AND P0, PT, R24, R3, PT ;  /* 0x000000031800720b */ /* 0x000fe40003f1d000 */
[----:B------:R-:W-:Y:S02]  /*1880*/  SHF.L.U32 R25, R26, R25, RZ ;  /* 0x000000191a197219 */ /* 0x000fe400000006ff */
[----:B------:R-:W-:Y:S02]  /*1890*/  SEL R19, R19, RZ, P2 ;  /* 0x000000ff13137207 */ /* 0x000fe40001000000 */
[----:B------:R-:W-:Y:S02]  /*18a0*/  ISETP.NE.AND P1, PT, R25, RZ, P1 ;  /* 0x000000ff1900720c */ /* 0x000fe40000f25270 */
[----:B------:R-:W-:Y:S02]  /*18b0*/  SHF.R.U32.HI R19, RZ, R19, R26 ;  /* 0x00000013ff137219 */ /* 0x000fe4000001161a */
[----:B------:R-:W-:-:S02]  /*18c0*/  PLOP3.LUT P0, PT, P0, P1, PT, 0xf8, 0x8f ;  /* 0x00000000008f781c */ /* 0x000fc40000703f70 */
[----:B------:R-:W-:Y:S02]  /*18d0*/  SHF.R.U32.HI R24, RZ, 0x1, R19 ;  /* 0x00000001ff187819 */ /* 0x000fe40000011613 */
[----:B------:R-:W-:-:S04]  /*18e0*/  SEL R3, RZ, 0x1, !P0 ;  /* 0x00000001ff037807 */ /* 0x000fc80004000000 */
[----:B------:R-:W-:-:S04]  /*18f0*/  LOP3.LUT R26, R3, 0x1, R24, 0xf8, !PT ;  /* 0x00000001031a7812 */ /* 0x000fc800078ef818 */
[----:B------:R-:W-:-:S04]  /*1900*/  LOP3.LUT R19, R26, R19, RZ, 0xc0, !PT ;  /* 0x000000131a137212 */ /* 0x000fc800078ec0ff */
[----:B------:R-:W-:-:S04]  /*1910*/  IADD3 R19, PT, PT, R24, R19, RZ ;  /* 0x0000001318137210 */ /* 0x000fc80007ffe0ff */
[----:B------:R-:W-:Y:S01]  /*1920*/  LOP3.LUT R0, R19, R0, RZ, 0xfc, !PT ;  /* 0x0000000013007212 */ /* 0x000fe200078efcff */
[----:B------:R-:W-:Y:S06]  /*1930*/  BRA `(.L_x_28) ;  /* 0x0000000000107947 */ /* 0x000fec0003800000 */
.L_x_27:
[----:B------:R-:W-:-:S04]  /*1940*/  LOP3.LUT R0, R0, 0x80000000, RZ, 0xc0, !PT ;  /* 0x8000000000007812 */ /* 0x000fc800078ec0ff */
[----:B------:R-:W-:Y:S01]  /*1950*/  LOP3.LUT R0, R0, 0x7f800000, RZ, 0xfc, !PT ;  /* 0x7f80000000007812 */ /* 0x000fe200078efcff */
[----:B------:R-:W-:Y:S06]  /*1960*/  BRA `(.L_x_28) ;  /* 0x0000000000047947 */ /* 0x000fec0003800000 */
.L_x_26:
[----:B------:R-:W-:-:S07]  /*1970*/  IMAD R0, R23, 0x800000, R0 ;  /* 0x0080000017007824 */ /* 0x000fce00078e0200 */
.L_x_28:
[----:B------:R-:W-:Y:S05]  /*1980*/  BSYNC.RECONVERGENT B4 ;  /* 0x0000000000047941 */ /* 0x000fea0003800200 */
.L_x_25:
[----:B------:R-:W-:Y:S05]  /*1990*/  BRA `(.L_x_29) ;  /* 0x0000000000207947 */ /* 0x000fea0003800000 */
.L_x_24:
[----:B------:R-:W-:-:S04]  /*19a0*/  LOP3.LUT R0, R3, 0x80000000, R0, 0x48, !PT ;  /* 0x8000000003007812 */ /* 0x000fc800078e4800 */
[----:B------:R-:W-:Y:S01]  /*19b0*/  LOP3.LUT R0, R0, 0x7f800000, RZ, 0xfc, !PT ;  /* 0x7f80000000007812 */ /* 0x000fe200078efcff */
[----:B------:R-:W-:Y:S06]  /*19c0*/  BRA `(.L_x_29) ;  /* 0x0000000000147947 */ /* 0x000fec0003800000 */
.L_x_23:
[----:B------:R-:W-:Y:S01]  /*19d0*/  LOP3.LUT R0, R3, 0x80000000, R0, 0x48, !PT ;  /* 0x8000000003007812 */ /* 0x000fe200078e4800 */
[----:B------:R-:W-:Y:S06]  /*19e0*/  BRA `(.L_x_29) ;  /* 0x00000000000c7947 */ /* 0x000fec0003800000 */
.L_x_22:
[----:B------:R-:W0:Y:S01]  /*19f0*/  MUFU.RSQ R0, -QNAN ;  /* 0xffc0000000007908 */ /* 0x000e220000001400 */
[----:B------:R-:W-:Y:S05]  /*1a00*/  BRA `(.L_x_29) ;  /* 0x0000000000047947 */ /* 0x000fea0003800000 */
.L_x_21:
[----:B------:R-:W-:-:S07]  /*1a10*/  FADD.FTZ R0, R0, R3 ;  /* 0x0000000300007221 */ /* 0x000fce0000010000 */
.L_x_29:
[----:B------:R-:W-:Y:S05]  /*1a20*/  BSYNC.RECONVERGENT B3 ;  /* 0x0000000000037941 */ /* 0x000fea0003800200 */
.L_x_19:
[----:B------:R-:W-:Y:S02]  /*1a30*/  IMAD.MOV.U32 R24, RZ, RZ, R16 ;  /* 0x000000ffff187224 */ /* 0x000fe400078e0010 */
[----:B------:R-:W-:-:S04]  /*1a40*/  IMAD.MOV.U32 R25, RZ, RZ, 0x0 ;  /* 0x00000000ff197424 */ /* 0x000fc800078e00ff */
[----:B0-----:R-:W-:Y:S05]  /*1a50*/  RET.REL.NODEC R24 `(kernel_fdshift_float) ;  /* 0xffffffe418687950 */ /* 0x001fea0003c3ffff */
.L_x_30:
[----:B------:R-:W-:-:S00]  /*1a60*/  BRA `(.L_x_30) ;  /* 0xfffffffc00fc7947 */ /* 0x000fc0000383ffff */
[----:B------:R-:W-:-:S00]  /*1a70*/  NOP ;  /* 0x0000000000007918 */ /* 0x000fc00000000000 */
        /* <DEDUP_REMOVED lines=8> */
.L_x_112:


//--------------------- .text.kernel_fdshift_double --------------------------
	.section	.text.kernel_fdshift_double,"ax",@progbits
	.align	128
        .global         kernel_fdshift_double
        .type           kernel_fdshift_double,@function
        .size           kernel_fdshift_double,(.L_x_114 - kernel_fdshift_double)
        .other          kernel_fdshift_double,@"STO_CUDA_ENTRY STV_DEFAULT"
kernel_fdshift_double:
.text.kernel_fdshift_double:
[----:B------:R-:W0:Y:S01]  /*0000*/  LDC R1, c[0x0][0x37c] ;  /* 0x0000df00ff017b82 */ /* 0x000e220000000800 */
[----:B------:R-:W1:Y:S01]  /*0010*/  LDCU.64 UR4, c[0x0][0x3a8] ;  /* 0x00007500ff0477ac */ /* 0x000e620008000a00 */
[----:B------:R-:W-:Y:S01]  /*0020*/  IMAD.MOV.U32 R2, RZ, RZ, 0x1 ;  /* 0x00000001ff027424 */ /* 0x000fe200078e00ff */
[----:B------:R-:W2:Y:S01]  /*0030*/  S2R R13, SR_TID.Z ;  /* 0x00000000000d7919 */ /* 0x000ea20000002300 */
[----:B------:R-:W-:-:S04]  /*0040*/  IMAD.MOV.U32 R10, RZ, RZ, 0x54442d18 ;  /* 0x54442d18ff0a7424 */ /* 0x000fc800078e00ff */
[----:B------:R-:W2:Y:S01]  /*0050*/  S2UR UR7, SR_CTAID.Z ;  /* 0x00000000000779c3 */ /* 0x000ea20000002700 */
[----:B------:R-:W-:Y:S02]  /*0060*/  IMAD.MOV.U32 R11, RZ, RZ, 0x401921fb ;  /* 0x401921fbff0b7424 */ /* 0x000fe400078e00ff */
[----:B0-----:R-:W-:-:S05]  /*0070*/  VIADD R1, R1, 0xffffffd8 ;  /* 0xffffffd801017836 */ /* 0x001fca0000000000 */
[----:B------:R-:W0:Y:S01]  /*0080*/  S2UR UR6, SR_CTAID.Y ;  /* 0x00000000000679c3 */ /* 0x000e220000002600 */
[----:B-1----:R-:W1:Y:S01]  /*0090*/  I2F.F64.U64 R8, UR4 ;  /* 0x0000000400087d12 */ /* 0x002e620008301800 */
[----:B------:R-:W3:Y:S07]  /*00a0*/  LDCU.64 UR4, c[0x0][0x390] ;  /* 0x00007200ff0477ac */ /* 0x000eee0008000a00 */
[----:B-1----:R-:W1:Y:S01]  /*00b0*/  MUFU.RCP64H R3, R9 ;  /* 0x0000000900037308 */ /* 0x002e620000001800 */
[----:B---3--:R-:W-:Y:S01]  /*00c0*/  DMUL R10, R10, UR4 ;  /* 0x000000040a0a7c28 */ /* 0x008fe20008000000 */
[----:B------:R-:W3:Y:S01]  /*00d0*/  LDCU UR5, c[0x0][0x360] ;  /* 0x00006c00ff0577ac */ /* 0x000ee20008000800 */
[----:B------:R-:W4:Y:S08]  /*00e0*/  S2UR UR4, SR_CTAID.X ;  /* 0x00000000000479c3 */ /* 0x000f300000002500 */
[----:B------:R-:W-:Y:S01]  /*00f0*/  FSETP.GEU.AND P1, PT, |R11|, 6.5827683646048100446e-37, PT ;  /* 0x036000000b00780b */ /* 0x000fe20003f2e200 */
[----:B-1----:R-:W-:-:S08]  /*0100*/  DFMA R4, -R8, R2, 1 ;  /* 0x3ff000000804742b */ /* 0x002fd00000000102 */
[----:B------:R-:W-:-:S08]  /*0110*/  DFMA R4, R4, R4, R4 ;  /* 0x000000040404722b */ /* 0x000fd00000000004 */
[----:B------:R-:W-:-:S08]  /*0120*/  DFMA R4, R2, R4, R2 ;  /* 0x000000040204722b */ /* 0x000fd00000000002 */
[----:B------:R-:W-:-:S08]  /*0130*/  DFMA R2, -R8, R4, 1 ;  /* 0x3ff000000802742b */ /* 0x000fd00000000104 */
[----:B------:R-:W-:Y:S01]  /*0140*/  DFMA R2, R4, R2, R4 ;  /* 0x000000020402722b */ /* 0x000fe20000000004 */
[----:B------:R-:W0:Y:S01]  /*0150*/  S2R R4, SR_TID.Y ;  /* 0x0000000000047919 */ /* 0x000e220000002200 */
[----:B------:R-:W0:Y:S06]  /*0160*/  LDC R5, c[0x0][0x364] ;  /* 0x0000d900ff057b82 */ /* 0x000e2c0000000800 */
[----:B------:R-:W-:Y:S02]  /*0170*/  DMUL R34, R10, R2 ;  /* 0x000000020a227228 */ /* 0x000fe40000000000 */
[----:B------:R-:W2:Y:S06]  /*0180*/  LDC R0, c[0x0][0x368] ;  /* 0x0000da00ff007b82 */ /* 0x000eac0000000800 */
[----:B------:R-:W-:-:S08]  /*0190*/  DFMA R6, -R8, R34, R10 ;  /* 0x000000220806722b */ /* 0x000fd0000000010a */
[----:B------:R-:W-:-:S10]  /*01a0*/  DFMA R34, R2, R6, R34 ;  /* 0x000000060222722b */ /* 0x000fd40000000022 */
[----:B------:R-:W-:Y:S01]  /*01b0*/  FFMA R2, RZ, R9, R35 ;  /* 0x00000009ff027223 */ /* 0x000fe20000000023 */
[----:B--2---:R-:W-:-:S04]  /*01c0*/  IMAD R0, R0, UR7, R13 ;  /* 0x0000000700007c24 */ /* 0x004fc8000f8e020d */
[----:B------:R-:W-:Y:S01]  /*01d0*/  FSETP.GT.AND P0, PT, |R2|, 1.469367938527859385e-39, PT ;  /* 0x001000000200780b */ /* 0x000fe20003f04200 */
[----:B0-----:R-:W-:-:S12]  /*01e0*/  IMAD R2, R5, UR6, R4 ;  /* 0x0000000605027c24 */ /* 0x001fd8000f8e0204 */
[----:B---34-:R-:W-:Y:S05]  /*01f0*/  @P0 BRA P1, `(.L_x_31) ;  /* 0x0000000000100947 */ /* 0x018fea0000800000 */
[----:B------:R-:W-:-:S07]  /*0200*/  MOV R22, 0x220 ;  /* 0x0000022000167802 */ /* 0x000fce0000000f00 */
[----:B------:R-:W-:Y:S05]  /*0210*/  CALL.REL.NOINC `($__internal_1_$__cuda_sm20_div_rn_f64_full) ;  /* 0x00000010008c7944 */ /* 0x000fea0003c00000 */
[----:B------:R-:W-:Y:S02]  /*0220*/  IMAD.MOV.U32 R34, RZ, RZ, R12 ;  /* 0x000000ffff227224 */ /* 0x000fe400078e000c */
[----:B------:R-:W-:-:S07]  /*0230*/  IMAD.MOV.U32 R35, RZ, RZ, R13 ;  /* 0x000000ffff237224 */ /* 0x000fce00078e000d */
.L_x_31:
[----:B------:R-:W0:Y:S02]  /*0240*/  LDCU.64 UR6, c[0x0][0x3c0] ;  /* 0x00007800ff0677ac */ /* 0x000e240008000a00 */
[----:B0-----:R-:W-:-:S04]  /*0250*/  ISETP.GE.U32.AND P0, PT, R0, UR6, PT ;  /* 0x0000000600007c0c */ /* 0x001fc8000bf06070 */
[----:B------:R-:W-:-:S13]  /*0260*/  ISETP.GE.U32.AND.EX P0, PT, RZ, UR7, PT, P0 ;  /* 0x00000007ff007c0c */ /* 0x000fda000bf06100 */
[----:B------:R-:W-:Y:S05]  /*0270*/  @P0 EXIT ;  /* 0x000000000000094d */ /* 0x000fea0003800000 */
[----:B------:R-:W0:Y:S01]  /*0280*/  LDCU.64 UR6, c[0x0][0x3c0] ;  /* 0x00007800ff0677ac */ /* 0x000e220008000a00 */
[----:B------:R-:W-:Y:S01]  /*0290*/  IMAD.MOV.U32 R6, RZ, RZ, 0x1 ;  /* 0x00000001ff067424 */ /* 0x000fe200078e00ff */
[----:B------:R-:W1:Y:S01]  /*02a0*/  S2R R16, SR_TID.X ;  /* 0x0000000000107919 */ /* 0x000e620000002100 */
[----:B------:R-:W-:Y:S01]  /*02b0*/  IMAD.MOV.U32 R14, RZ, RZ, 0x54442d18 ;  /* 0x54442d18ff0e7424 */ /* 0x000fe200078e00ff */
[----:B------:R-:W2:Y:S01]  /*02c0*/  LDC R4, c[0x0][0x370] ;  /* 0x0000dc00ff047b82 */ /* 0x000ea20000000800 */
[----:B------:R-:W-:Y:S01]  /*02d0*/  IMAD.MOV.U32 R15, RZ, RZ, 0x401921fb ;  /* 0x401921fbff0f7424 */ /* 0x000fe200078e00ff */
[----:B------:R-:W3:Y:S01]  /*02e0*/  LDCU.64 UR8, c[0x0][0x398] ;  /* 0x00007300ff0877ac */ /* 0x000ee20008000a00 */
[----:B0-----:R-:W0:Y:S01]  /*02f0*/  I2F.F64.U64 R8, UR6 ;  /* 0x0000000600087d12 */ /* 0x001e220008301800 */
[----:B------:R-:W4:Y:S07]  /*0300*/  LDCU.64 UR6, c[0x0][0x3a0] ;  /* 0x00007400ff0677ac */ /* 0x000f2e0008000a00 */
[----:B0-----:R-:W0:Y:S02]  /*0310*/  MUFU.RCP64H R7, R9 ;  /* 0x0000000900077308 */ /* 0x001e240000001800 */
[----:B0-----:R-:W-:-:S08]  /*0320*/  DFMA R10, -R8, R6, 1 ;  /* 0x3ff00000080a742b */ /* 0x001fd00000000106 */
[----:B------:R-:W-:-:S08]  /*0330*/  DFMA R10, R10, R10, R10 ;  /* 0x0000000a0a0a722b */ /* 0x000fd0000000000a */
[----:B------:R-:W-:Y:S02]  /*0340*/  DFMA R6, R6, R10, R6 ;  /* 0x0000000a0606722b */ /* 0x000fe40000000006 */
[----:B----4-:R-:W-:Y:S01]  /*0350*/  DMUL R10, R14, UR6 ;  /* 0x000000060e0a7c28 */ /* 0x010fe20008000000 */
[----:B------:R-:W0:Y:S05]  /*0360*/  LDCU UR6, c[0x0][0x374] ;  /* 0x00006e80ff0677ac */ /* 0x000e2a0008000800 */
[----:B------:R-:W-:-:S04]  /*0370*/  DFMA R12, -R8, R6, 1 ;  /* 0x3ff00000080c742b */ /* 0x000fc80000000106 */
[----:B------:R-:W-:-:S04]  /*0380*/  FSETP.GEU.AND P1, PT, |R11|, 6.5827683646048100446e-37, PT ;  /* 0x036000000b00780b */ /* 0x000fc80003f2e200 */
[----:B------:R-:W-:Y:S01]  /*0390*/  DFMA R12, R6, R12, R6 ;  /* 0x0000000c060c722b */ /* 0x000fe20000000006 */
[----:B0-----:R-:W-:-:S07]  /*03a0*/  IMAD R5, R5, UR6, RZ ;  /* 0x0000000605057c24 */ /* 0x001fce000f8e02ff */
[----:B------:R-:W-:-:S08]  /*03b0*/  DMUL R32, R10, R12 ;  /* 0x0000000c0a207228 */ /* 0x000fd00000000000 */
[----:B------:R-:W-:-:S08]  /*03c0*/  DFMA R6, -R8, R32, R10 ;  /* 0x000000200806722b */ /* 0x000fd0000000010a */
[----:B------:R-:W-:Y:S02]  /*03d0*/  DFMA R32, R12, R6, R32 ;  /* 0x000000060c20722b */ /* 0x000fe40000000020 */
[----:B---3--:R-:W-:-:S08]  /*03e0*/  DMUL R6, R14, UR8 ;  /* 0x000000080e067c28 */ /* 0x008fd00008000000 */
[----:B------:R-:W-:-:S05]  /*03f0*/  FFMA R3, RZ, R9, R33 ;  /* 0x00000009ff037223 */ /* 0x000fca0000000021 */
[----:B------:R-:W-:Y:S01]  /*0400*/  FSETP.GT.AND P0, PT, |R3|, 1.469367938527859385e-39, PT ;  /* 0x001000000300780b */ /* 0x000fe20003f04200 */
[C---:B--2---:R-:W-:Y:S02]  /*0410*/  VIADD R3, R4.reuse, UR4 ;  /* 0x0000000404037c36 */ /* 0x044fe40008000000 */
[----:B------:R-:W-:Y:S02]  /*0420*/  IMAD R4, R4, UR5, RZ ;  /* 0x0000000504047c24 */ /* 0x000fe4000f8e02ff */
[----:B-1----:R-:W-:-:S08]  /*0430*/  IMAD R3, R3, UR5, R16 ;  /* 0x0000000503037c24 */ /* 0x002fd0000f8e0210 */
[----:B------:R-:W-:Y:S05]  /*0440*/  @P0 BRA P1, `(.L_x_32) ;  /* 0x0000000000100947 */ /* 0x000fea0000800000 */
[----:B------:R-:W-:-:S07]  /*0450*/  MOV R22, 0x470 ;  /* 0x0000047000167802 */ /* 0x000fce0000000f00 */
[----:B------:R-:W-:Y:S05]  /*0460*/  CALL.REL.NOINC `($__internal_1_$__cuda_sm20_div_rn_f64_full) ;  /* 0x0000000c00f87944 */ /* 0x000fea0003c00000 */
[----:B------:R-:W-:Y:S02]  /*0470*/  IMAD.MOV.U32 R32, RZ, RZ, R12 ;  /* 0x000000ffff207224 */ /* 0x000fe400078e000c */
[----:B------:R-:W-:-:S07]  /*0480*/  IMAD.MOV.U32 R33, RZ, RZ, R13 ;  /* 0x000000ffff217224 */ /* 0x000fce00078e000d */
.L_x_32:
[----:B------:R-:W0:Y:S01]  /*0490*/  LDCU.64 UR4, c[0x0][0x3b8] ;  /* 0x00007700ff0477ac */ /* 0x000e220008000a00 */
[----:B------:R-:W-:Y:S01]  /*04a0*/  IMAD.MOV.U32 R10, RZ, RZ, 0x1 ;  /* 0x00000001ff0a7424 */ /* 0x000fe200078e00ff */
[----:B------:R-:W-:Y:S01]  /*04b0*/  FSETP.GEU.AND P1, PT, |R7|, 6.5827683646048100446e-37, PT ;  /* 0x036000000700780b */ /* 0x000fe20003f2e200 */
[----:B0-----:R-:W0:Y:S08]  /*04c0*/  I2F.F64.U64 R8, UR4 ;  /* 0x0000000400087d12 */ /* 0x001e300008301800 */
[----:B0-----:R-:W0:Y:S02]  /*04d0*/  MUFU.RCP64H R11, R9 ;  /* 0x00000009000b7308 */ /* 0x001e240000001800 */
[----:B0-----:R-:W-:-:S08]  /*04e0*/  DFMA R12, -R8, R10, 1 ;  /* 0x3ff00000080c742b */ /* 0x001fd0000000010a */
[----:B------:R-:W-:-:S08]  /*04f0*/  DFMA R12, R12, R12, R12 ;  /* 0x0000000c0c0c722b */ /* 0x000fd0000000000c */
[----:B------:R-:W-:-:S08]  /*0500*/  DFMA R12, R10, R12, R10 ;  /* 0x0000000c0a0c722b */ /* 0x000fd0000000000a */
[----:B------:R-:W-:-:S08]  /*0510*/  DFMA R10, -R8, R12, 1 ;  /* 0x3ff00000080a742b */ /* 0x000fd0000000010c */
[----:B------:R-:W-:-:S08]  /*0520*/  DFMA R10, R12, R10, R12 ;  /* 0x0000000a0c0a722b */ /* 0x000fd0000000000c */
[----:B------:R-:W-:-:S08]  /*0530*/  DMUL R30, R10, R6 ;  /* 0x000000060a1e7228 */ /* 0x000fd00000000000 */
[----:B------:R-:W-:-:S08]  /*0540*/  DFMA R12, -R8, R30, R6 ;  /* 0x0000001e080c722b */ /* 0x000fd00000000106 */
[----:B------:R-:W-:-:S10]  /*0550*/  DFMA R30, R10, R12, R30 ;  /* 0x0000000c0a1e722b */ /* 0x000fd4000000001e */
[----:B------:R-:W-:-:S05]  /*0560*/  FFMA R10, RZ, R9, R31 ;  /* 0x00000009ff0a7223 */ /* 0x000fca000000001f */
[----:B------:R-:W-:-:S13]  /*0570*/  FSETP.GT.AND P0, PT, |R10|, 1.469367938527859385e-39, PT ;  /* 0x001000000a00780b */ /* 0x000fda0003f04200 */
[----:B------:R-:W-:Y:S05]  /*0580*/  @P0 BRA P1, `(.L_x_33) ;  /* 0x0000000000180947 */ /* 0x000fea0000800000 */
[----:B------:R-:W-:Y:S01]  /*0590*/  IMAD.MOV.U32 R10, RZ, RZ, R6 ;  /* 0x000000ffff0a7224 */ /* 0x000fe200078e0006 */
[----:B------:R-:W-:Y:S01]  /*05a0*/  MOV R22, 0x5d0 ;  /* 0x000005d000167802 */ /* 0x000fe20000000f00 */
[----:B------:R-:W-:-:S07]  /*05b0*/  IMAD.MOV.U32 R11, RZ, RZ, R7 ;  /* 0x000000ffff0b7224 */ /* 0x000fce00078e0007 */
[----:B------:R-:W-:Y:S05]  /*05c0*/  CALL.REL.NOINC `($__internal_1_$__cuda_sm20_div_rn_f64_full) ;  /* 0x0000000c00a07944 */ /* 0x000fea0003c00000 */
[----:B------:R-:W-:Y:S02]  /*05d0*/  IMAD.MOV.U32 R30, RZ, RZ, R12 ;  /* 0x000000ffff1e7224 */ /* 0x000fe400078e000c */
[----:B------:R-:W-:-:S07]  /*05e0*/  IMAD.MOV.U32 R31, RZ, RZ, R13 ;  /* 0x000000ffff1f7224 */ /* 0x000fce00078e000d */
.L_x_33:
[----:B------:R-:W0:Y:S01]  /*05f0*/  LDCU.64 UR4, c[0x0][0x3d0] ;  /* 0x00007a00ff0477ac */ /* 0x000e220008000a00 */
[----:B------:R-:W1:Y:S01]  /*0600*/  LDCU.64 UR6, c[0x0][0x358] ;  /* 0x00006b00ff0677ac */ /* 0x000e620008000a00 */
[----:B------:R-:W2:Y:S01]  /*0610*/  LDCU.64 UR8, c[0x4][0x10] ;  /* 0x01000200ff0877ac */ /* 0x000ea20008000a00 */
[----:B------:R-:W3:Y:S01]  /*0620*/  LDCU.64 UR12, c[0x0][0x3b0] ;  /* 0x00007600ff0c77ac */ /* 0x000ee20008000a00 */
[----:B0-----:R-:W0:Y:S02]  /*0630*/  I2F.F64.U64 R28, UR4 ;  /* 0x00000004001c7d12 */ /* 0x001e240008301800 */
.L_x_50:
[----:B----4-:R-:W4:Y:S01]  /*0640*/  LDCU.64 UR4, c[0x0][0x3b8] ;  /* 0x00007700ff0477ac */ /* 0x010f220008000a00 */
[----:B------:R-:W-:Y:S01]  /*0650*/  BSSY.RECONVERGENT B1, `(.L_x_34) ;  /* 0x00000d6000017945 */ /* 0x000fe20003800200 */
[----:B----4-:R-:W-:-:S04]  /*0660*/  ISETP.GE.U32.AND P0, PT, R2, UR4, PT ;  /* 0x0000000402007c0c */ /* 0x010fc8000bf06070 */
[----:B------:R-:W-:-:S13]  /*0670*/  ISETP.GE.U32.AND.EX P0, PT, RZ, UR5, PT, P0 ;  /* 0x00000005ff007c0c */ /* 0x000fda000bf06100 */
[----:B------:R-:W-:Y:S05]  /*0680*/  @P0 BRA `(.L_x_35) ;  /* 0x0000000c00480947 */ /* 0x000fea0003800000 */
[----:B------:R-:W4:Y:S01]  /*0690*/  I2F.F64 R26, R0 ;  /* 0x00000000001a7312 */ /* 0x000f220000201c00 */
[----:B------:R-:W-:Y:S01]  /*06a0*/  IMAD.MOV.U32 R6, RZ, RZ, R2 ;  /* 0x000000ffff067224 */ /* 0x000fe200078e0002 */
[----:B----4-:R-:W-:-:S11]  /*06b0*/  DMUL R26, R26, R32 ;  /* 0x000000201a1a7228 */ /* 0x010fd60000000000 */
.L_x_49:
[----:B----4-:R-:W4:Y:S01]  /*06c0*/  S2R R8, SR_TID.X ;  /* 0x0000000000087919 */ /* 0x010f220000002100 */
[----:B------:R-:W4:Y:S01]  /*06d0*/  S2UR UR10, SR_CTAID.X ;  /* 0x00000000000a79c3 */ /* 0x000f220000002500 */
[----:B------:R-:W5:Y:S01]  /*06e0*/  LDCU.64 UR4, c[0x0][0x3b0] ;  /* 0x00007600ff0477ac */ /* 0x000f620008000a00 */
[----:B------:R-:W-:Y:S06]  /*06f0*/  BSSY.RECONVERGENT B0, `(.L_x_36) ;  /* 0x00000c5000007945 */ /* 0x000fec0003800200 */
[----:B------:R-:W4:Y:S02]  /*0700*/  LDC R23, c[0x0][0x360] ;  /* 0x0000d800ff177b82 */ /* 0x000f240000000800 */
[----:B----4-:R-:W-:-:S05]  /*0710*/  IMAD R23, R23, UR10, R8 ;  /* 0x0000000a17177c24 */ /* 0x010fca000f8e0208 */
[----:B-----5:R-:W-:Y:S02]  /*0720*/  ISETP.GE.U32.AND P0, PT, R23, UR4, PT ;  /* 0x0000000417007c0c */ /* 0x020fe4000bf06070 */
[----:B------:R-:W-:-:S04]  /*0730*/  SHF.R.S32.HI R7, RZ, 0x1f, R23 ;  /* 0x0000001fff077819 */ /* 0x000fc80000011417 */
[----:B------:R-:W-:-:S13]  /*0740*/  ISETP.GE.U32.AND.EX P0, PT, R7, UR5, PT, P0 ;  /* 0x0000000507007c0c */ /* 0x000fda000bf06100 */
[----:B------:R-:W-:Y:S05]  /*0750*/  @P0 BRA `(.L_x_37) ;  /* 0x0000000800f80947 */ /* 0x000fea0003800000 */
[----:B------:R-:W4:Y:S01]  /*0760*/  LDCU UR5, c[0x0][0x3b8] ;  /* 0x00007700ff0577ac */ /* 0x000f220008000800 */
[----:B------:R-:W5:Y:S01]  /*0770*/  I2F.F64 R24, R6 ;  /* 0x0000000600187312 */ /* 0x000f620000201c00 */
[----:B------:R-:W-:Y:S01]  /*0780*/  IMAD.MOV.U32 R7, RZ, RZ, R3 ;  /* 0x000000ffff077224 */ /* 0x000fe200078e0003 */
[----:B------:R-:W0:Y:S01]  /*0790*/  LDCU UR4, c[0x0][0x3c8] ;  /* 0x00007900ff0477ac */ /* 0x000e220008000800 */
[----:B-----5:R-:W-:Y:S01]  /*07a0*/  DMUL R24, R24, R30 ;  /* 0x0000001e18187228 */ /* 0x020fe20000000000 */
[----:B----4-:R-:W-:-:S04]  /*07b0*/  IMAD R8, R0, UR5, R6 ;  /* 0x0000000500087c24 */ /* 0x010fc8000f8e0206 */
[----:B0-----:R-:W-:-:S07]  /*07c0*/  IMAD R21, R8, UR4, R23 ;  /* 0x0000000408157c24 */ /* 0x001fce000f8e0217 */
.L_x_48:
[----:B----4-:R-:W0:Y:S01]  /*07d0*/  I2F.F64 R8, R23 ;  /* 0x0000001700087312 */ /* 0x010e220000201c00 */
[----:B------:R-:W-:Y:S01]  /*07e0*/  BSSY.RECONVERGENT B2, `(.L_x_38) ;  /* 0x0000021000027945 */ /* 0x000fe20003800200 */
[----:B0-----:R-:W-:-:S08]  /*07f0*/  DFMA R8, R8, R34, R24 ;  /* 0x000000220808722b */ /* 0x001fd00000000018 */
[----:B------:R-:W-:-:S08]  /*0800*/  DADD R36, R26, R8 ;  /* 0x000000001a247229 */ /* 0x000fd00000000008 */
[----:B------:R-:W-:-:S14]  /*0810*/  DSETP.NEU.AND P2, PT, |R36|, +INF , PT ;  /* 0x7ff000002400742a */ /* 0x000fdc0003f4d200 */
[----:B------:R-:W-:Y:S01]  /*0820*/  @!P2 DMUL R42, RZ, R36 ;  /* 0x00000024ff2aa228 */ /* 0x000fe20000000000 */
[----:B------:R-:W-:Y:S01]  /*0830*/  @!P2 IMAD.MOV.U32 R20, RZ, RZ, 0x1 ;  /* 0x00000001ff14a424 */ /* 0x000fe200078e00ff */
[----:B------:R-:W-:Y:S09]  /*0840*/  @!P2 BRA `(.L_x_39) ;  /* 0x000000000068a947 */ /* 0x000ff20003800000 */
[----:B------:R-:W-:Y:S01]  /*0850*/  UMOV UR4, 0x6dc9c883 ;  /* 0x6dc9c88300047882 */ /* 0x000fe20000000000 */
[----:B------:R-:W-:Y:S01]  /*0860*/  UMOV UR5, 0x3fe45f30 ;  /* 0x3fe45f3000057882 */ /* 0x000fe20000000000 */
[C---:B------:R-:W-:Y:S01]  /*0870*/  DSETP.GE.AND P0, PT, |R36|.reuse, 2.14748364800000000000e+09, PT ;  /* 0x41e000002400742a */ /* 0x040fe20003f06200 */
[----:B------:R-:W-:Y:S01]  /*0880*/  BSSY.RECONVERGENT B3, `(.L_x_40) ;  /* 0x0000015000037945 */ /* 0x000fe20003800200 */
[----:B------:R-:W-:Y:S01]  /*0890*/  DMUL R8, R36, UR4 ;  /* 0x0000000424087c28 */ /* 0x000fe20008000000 */
[----:B------:R-:W-:Y:S01]  /*08a0*/  UMOV UR4, 0x54442d18 ;  /* 0x54442d1800047882 */ /* 0x000fe20000000000 */
[----:B------:R-:W-:-:S08]  /*08b0*/  UMOV UR5, 0x3ff921fb ;  /* 0x3ff921fb00057882 */ /* 0x000fd00000000000 */
[----:B------:R-:W0:Y:S08]  /*08c0*/  F2I.F64 R8, R8 ;  /* 0x0000000800087311 */ /* 0x000e300000301100 */
[----:B0-----:R-:W0:Y:S02]  /*08d0*/  I2F.F64 R42, R8 ;  /* 0x00000008002a7312 */ /* 0x001e240000201c00 */
[----:B0-----:R-:W-:Y:S01]  /*08e0*/  DFMA R10, R42, -UR4, R36 ;  /* 0x800000042a0a7c2b */ /* 0x001fe20008000024 */
[----:B------:R-:W-:Y:S01]  /*08f0*/  UMOV UR4, 0x33145c00 ;  /* 0x33145c0000047882 */ /* 0x000fe20000000000 */
[----:B------:R-:W-:-:S06]  /*0900*/  UMOV UR5, 0x3c91a626 ;  /* 0x3c91a62600057882 */ /* 0x000fcc0000000000 */
[----:B------:R-:W-:Y:S01]  /*0910*/  DFMA R10, R42, -UR4, R10 ;  /* 0x800000042a0a7c2b */ /* 0x000fe2000800000a */
[----:B------:R-:W-:Y:S01]  /*0920*/  UMOV UR4, 0x252049c0 ;  /* 0x252049c000047882 */ /* 0x000fe20000000000 */
[----:B------:R-:W-:-:S06]  /*0930*/  UMOV UR5, 0x397b839a ;  /* 0x397b839a00057882 */ /* 0x000fcc0000000000 */
[----:B------:R-:W-:Y:S01]  /*0940*/  DFMA R42, R42, -UR4, R10 ;  /* 0x800000042a2a7c2b */ /* 0x000fe2000800000a */
[----:B------:R-:W-:Y:S10]  /*0950*/  @!P0 BRA `(.L_x_41) ;  /* 0x00000000001c8947 */ /* 0x000ff40003800000 */
[----:B------:R-:W-:Y:S01]  /*0960*/  IMAD.MOV.U32 R38, RZ, RZ, R36 ;  /* 0x000000ffff267224 */ /* 0x000fe200078e0024 */
[----:B------:R-:W-:Y:S01]  /*0970*/  MOV R22, 0x9a0 ;  /* 0x000009a000167802 */ /* 0x000fe20000000f00 */
[----:B------:R-:W-:-:S07]  /*0980*/  IMAD.MOV.U32 R20, RZ, RZ, R37 ;  /* 0x000000ffff147224 */ /* 0x000fce00078e0025 */
[----:B-123--:R-:W-:Y:S05]  /*0990*/  CALL.REL.NOINC `($kernel_fdshift_double$__internal_trig_reduction_slowpathd) ;  /* 0x0000001000187944 */ /* 0x00efea0003c00000 */
[----:B------:R-:W-:Y:S02]  /*09a0*/  IMAD.MOV.U32 R8, RZ, RZ, R20 ;  /* 0x000000ffff087224 */ /* 0x000fe400078e0014 */
[----:B------:R-:W-:Y:S02]  /*09b0*/  IMAD.MOV.U32 R42, RZ, RZ, R38 ;  /* 0x000000ffff2a7224 */ /* 0x000fe400078e0026 */
[----:B------:R-:W-:-:S07]  /*09c0*/  IMAD.MOV.U32 R43, RZ, RZ, R39 ;  /* 0x000000ffff2b7224 */ /* 0x000fce00078e0027 */
.L_x_41:
[----:B-123--:R-:W-:Y:S05]  /*09d0*/  BSYNC.RECONVERGENT B3 ;  /* 0x0000000000037941 */ /* 0x00efea0003800200 */
.L_x_40:
[----:B------:R-:W-:-:S07]  /*09e0*/  VIADD R20, R8, 0x1 ;  /* 0x0000000108147836 */ /* 0x000fce0000000000 */
.L_x_39:
[----:B-123--:R-:W-:Y:S05]  /*09f0*/  BSYNC.RECONVERGENT B2 ;  /* 0x0000000000027941 */ /* 0x00efea0003800200 */
.L_x_38:
[----:B------:R-:W-:-:S05]  /*0a00*/  IMAD.SHL.U32 R8, R20, 0x40, RZ ;  /* 0x0000004014087824 */ /* 0x000fca00078e00ff */
[----:B------:R-:W-:-:S04]  /*0a10*/  LOP3.LUT R8, R8, 0x40, RZ, 0xc0, !PT ;  /* 0x0000004008087812 */ /* 0x000fc800078ec0ff */
[----:B------:R-:W-:-:S05]  /*0a20*/  IADD3 R44, P0, PT, R8, UR8, RZ ;  /* 0x00000008082c7c10 */ /* 0x000fca000ff1e0ff */
[----:B------:R-:W-:-:S05]  /*0a30*/  IMAD.X R45, RZ, RZ, UR9, P0 ;  /* 0x00000009ff2d7e24 */ /* 0x000fca00080e06ff */
[----:B------:R-:W2:Y:S04]  /*0a40*/  LDG.E.128.CONSTANT R8, desc[UR6][R44.64] ;  /* 0x000000062c087981 */ /* 0x000ea8000c1e9d00 */
[----:B------:R-:W3:Y:S04]  /*0a50*/  LDG.E.128.CONSTANT R12, desc[UR6][R44.64+0x10] ;  /* 0x000010062c0c7981 */ /* 0x000ee8000c1e9d00 */
[----:B------:R-:W4:Y:S01]  /*0a60*/  LDG.E.128.CONSTANT R16, desc[UR6][R44.64+0x20] ;  /* 0x000020062c107981 */ /* 0x000f22000c1e9d00 */
[----:B------:R-:W-:Y:S01]  /*0a70*/  LOP3.LUT R22, R20, 0x1, RZ, 0xc0, !PT ;  /* 0x0000000114167812 */ /* 0x000fe200078ec0ff */
[----:B------:R-:W-:Y:S01]  /*0a80*/  IMAD.MOV.U32 R38, RZ, RZ, 0x20fd8164 ;  /* 0x20fd8164ff267424 */ /* 0x000fe200078e00ff */
[----:B------:R-:W-:Y:S01]  /*0a90*/  DMUL R40, R42, R42 ;  /* 0x0000002a2a287228 */ /* 0x000fe20000000000 */
[----:B------:R-:W-:Y:S01]  /*0aa0*/  BSSY.RECONVERGENT B2, `(.L_x_42) ;  /* 0x000002a000027945 */ /* 0x000fe20003800200 */
[----:B------:R-:W-:Y:S01]  /*0ab0*/  ISETP.NE.U32.AND P0, PT, R22, 0x1, PT ;  /* 0x000000011600780c */ /* 0x000fe20003f05070 */
[----:B------:R-:W-:-:S03]  /*0ac0*/  IMAD.MOV.U32 R22, RZ, RZ, 0x3da8ff83 ;  /* 0x3da8ff83ff167424 */ /* 0x000fc600078e00ff */
[----:B------:R-:W-:Y:S02]  /*0ad0*/  FSEL R38, R38, -8.06006814911005101289e+34, !P0 ;  /* 0xf9785eba26267808 */ /* 0x000fe40004000000 */
[----:B------:R-:W-:-:S06]  /*0ae0*/  FSEL R39, -R22, 0.11223486810922622681, !P0 ;  /* 0x3de5db6516277808 */ /* 0x000fcc0004000100 */
[----:B--2---:R-:W-:Y:S02]  /*0af0*/  DFMA R8, R40, R38, R8 ;  /* 0x000000262808722b */ /* 0x004fe40000000008 */
[----:B------:R-:W-:-:S06]  /*0b00*/  @!P2 DMUL R38, RZ, R36 ;  /* 0x00000024ff26a228 */ /* 0x000fcc0000000000 */
[----:B------:R-:W-:-:S08]  /*0b10*/  DFMA R8, R40, R8, R10 ;  /* 0x000000082808722b */ /* 0x000fd0000000000a */
[----:B---3--:R-:W-:-:S08]  /*0b20*/  DFMA R8, R40, R8, R12 ;  /* 0x000000082808722b */ /* 0x008fd0000000000c */
[----:B------:R-:W-:-:S08]  /*0b30*/  DFMA R8, R40, R8, R14 ;  /* 0x000000082808722b */ /* 0x000fd0000000000e */
[----:B----4-:R-:W-:-:S08]  /*0b40*/  DFMA R8, R40, R8, R16 ;  /* 0x000000082808722b */ /* 0x010fd00000000010 */
[----:B------:R-:W-:-:S08]  /*0b50*/  DFMA R8, R40, R8, R18 ;  /* 0x000000082808722b */ /* 0x000fd00000000012 */
[----:B------:R-:W-:Y:S02]  /*0b60*/  DFMA R42, R8, R42, R42 ;  /* 0x0000002a082a722b */ /* 0x000fe4000000002a */
[----:B------:R-:W-:-:S10]  /*0b70*/  DFMA R8, R40, R8, 1 ;  /* 0x3ff000002808742b */ /* 0x000fd40000000008 */
[----:B------:R-:W-:Y:S02]  /*0b80*/  FSEL R10, R8, R42, !P0 ;  /* 0x0000002a080a7208 */ /* 0x000fe40004000000 */
[----:B------:R-:W-:Y:S02]  /*0b90*/  FSEL R11, R9, R43, !P0 ;  /* 0x0000002b090b7208 */ /* 0x000fe40004000000 */
[----:B------:R-:W-:Y:S01]  /*0ba0*/  LOP3.LUT P0, RZ, R20, 0x2, RZ, 0xc0, !PT ;  /* 0x0000000214ff7812 */ /* 0x000fe2000780c0ff */
[----:B------:R-:W-:-:S03]  /*0bb0*/  @!P2 IMAD.MOV.U32 R20, RZ, RZ, RZ ;  /* 0x000000ffff14a224 */ /* 0x000fc600078e00ff */
[----:B------:R-:W-:-:S10]  /*0bc0*/  DADD R8, RZ, -R10 ;  /* 0x00000000ff087229 */ /* 0x000fd4000000080a */
[----:B------:R-:W-:Y:S02]  /*0bd0*/  FSEL R10, R10, R8, !P0 ;  /* 0x000000080a0a7208 */ /* 0x000fe40004000000 */
[----:B------:R-:W-:Y:S01]  /*0be0*/  FSEL R11, R11, R9, !P0 ;  /* 0x000000090b0b7208 */ /* 0x000fe20004000000 */
[----:B------:R-:W-:Y:S06]  /*0bf0*/  @!P2 BRA `(.L_x_43) ;  /* 0x000000000050a947 */ /* 0x000fec0003800000 */
[----:B------:R-:W-:Y:S01]  /*0c00*/  UMOV UR4, 0x6dc9c883 ;  /* 0x6dc9c88300047882 */ /* 0x000fe20000000000 */
[----:B------:R-:W-:Y:S01]  /*0c10*/  UMOV UR5, 0x3fe45f30 ;  /* 0x3fe45f3000057882 */ /* 0x000fe20000000000 */
[C---:B------:R-:W-:Y:S02]  /*0c20*/  DSETP.GE.AND P0, PT, |R36|.reuse, 2.14748364800000000000e+09, PT ;  /* 0x41e000002400742a */ /* 0x040fe40003f06200 */
[----:B------:R-:W-:Y:S01]  /*0c30*/  DMUL R8, R36, UR4 ;  /* 0x0000000424087c28 */ /* 0x000fe20008000000 */
[----:B------:R-:W-:Y:S01]  /*0c40*/  UMOV UR4, 0x54442d18 ;  /* 0x54442d1800047882 */ /* 0x000fe20000000000 */
[----:B------:R-:W-:-:S04]  /*0c50*/  UMOV UR5, 0x3ff921fb ;  /* 0x3ff921fb00057882 */ /* 0x000fc80000000000 */
        /* <DEDUP_REMOVED lines=13> */
[----:B------:R-:W-:Y:S05]  /*0d30*/  CALL.REL.NOINC `($kernel_fdshift_double$__internal_trig_reduction_slowpathd) ;  /* 0x0000000c00307944 */ /* 0x000fea0003c00000 */
.L_x_43:
[----:B------:R-:W-:Y:S05]  /*0d40*/  BSYNC.RECONVERGENT B2 ;  /* 0x0000000000027941 */ /* 0x000fea0003800200 */
.L_x_42:
[----:B------:R-:W0:Y:S01]  /*0d50*/  MUFU.RCP64H R9, R29 ;  /* 0x0000001d00097308 */ /* 0x000e220000001800 */
[----:B------:R-:W-:Y:S01]  /*0d60*/  IMAD.MOV.U32 R8, RZ, RZ, 0x1 ;  /* 0x00000001ff087424 */ /* 0x000fe200078e00ff */
[----:B------:R-:W-:Y:S01]  /*0d70*/  FSETP.GEU.AND P1, PT, |R11|, 6.5827683646048100446e-37, PT ;  /* 0x036000000b00780b */ /* 0x000fe20003f2e200 */
[----:B------:R-:W-:Y:S04]  /*0d80*/  BSSY.RECONVERGENT B2, `(.L_x_44) ;  /* 0x0000012000027945 */ /* 0x000fe80003800200 */
[----:B0-----:R-:W-:-:S08]  /*0d90*/  DFMA R12, R8, -R28, 1 ;  /* 0x3ff00000080c742b */ /* 0x001fd0000000081c */
[----:B------:R-:W-:-:S08]  /*0da0*/  DFMA R12, R12, R12, R12 ;  /* 0x0000000c0c0c722b */ /* 0x000fd0000000000c */
[----:B------:R-:W-:-:S08]  /*0db0*/  DFMA R12, R8, R12, R8 ;  /* 0x0000000c080c722b */ /* 0x000fd00000000008 */
[----:B------:R-:W-:-:S08]  /*0dc0*/  DFMA R8, R12, -R28, 1 ;  /* 0x3ff000000c08742b */ /* 0x000fd0000000081c */
[----:B------:R-:W-:-:S08]  /*0dd0*/  DFMA R8, R12, R8, R12 ;  /* 0x000000080c08722b */ /* 0x000fd0000000000c */
[----:B------:R-:W-:-:S08]  /*0de0*/  DMUL R36, R8, R10 ;  /* 0x0000000a08247228 */ /* 0x000fd00000000000 */
[----:B------:R-:W-:-:S08]  /*0df0*/  DFMA R12, R36, -R28, R10 ;  /* 0x8000001c240c722b */ /* 0x000fd0000000000a */
        /* <DEDUP_REMOVED lines=10> */
.L_x_45:
[----:B------:R-:W-:Y:S05]  /*0ea0*/  BSYNC.RECONVERGENT B2 ;  /* 0x0000000000027941 */ /* 0x000fea0003800200 */
.L_x_44:
        /* <DEDUP_REMOVED lines=15> */
[----:B--2---:R-:W-:-:S08]  /*0fa0*/  DFMA R8, R42, R40, R8 ;  /* 0x000000282a08722b */ /* 0x004fd00000000008 */
[----:B------:R-:W-:-:S08]  /*0fb0*/  DFMA R8, R42, R8, R10 ;  /* 0x000000082a08722b */ /* 0x000fd0000000000a */
[----:B---3--:R-:W-:-:S08]  /*0fc0*/  DFMA R8, R42, R8, R12 ;  /* 0x000000082a08722b */ /* 0x008fd0000000000c */
[----:B------:R-:W-:Y:S02]  /*0fd0*/  DFMA R14, R42, R8, R14 ;  /* 0x000000082a0e722b */ /* 0x000fe4000000000e */
[----:B------:R-:W0:Y:S01]  /*0fe0*/  MUFU.RCP64H R9, R29 ;  /* 0x0000001d00097308 */ /* 0x000e220000001800 */
[----:B------:R-:W-:-:S05]  /*0ff0*/  IMAD.MOV.U32 R8, RZ, RZ, 0x1 ;  /* 0x00000001ff087424 */ /* 0x000fca00078e00ff */
[----:B----4-:R-:W-:-:S08]  /*1000*/  DFMA R14, R42, R14, R16 ;  /* 0x0000000e2a0e722b */ /* 0x010fd00000000010 */
[----:B------:R-:W-:Y:S02]  /*1010*/  DFMA R18, R42, R14, R18 ;  /* 0x0000000e2a12722b */ /* 0x000fe40000000012 */
[----:B0-----:R-:W-:-:S06]  /*1020*/  DFMA R10, R8, -R28, 1 ;  /* 0x3ff00000080a742b */ /* 0x001fcc000000081c */
[----:B------:R-:W-:Y:S02]  /*1030*/  DFMA R38, R18, R38, R38 ;  /* 0x000000261226722b */ /* 0x000fe40000000026 */
[----:B------:R-:W-:Y:S02]  /*1040*/  DFMA R18, R42, R18, 1 ;  /* 0x3ff000002a12742b */ /* 0x000fe40000000012 */
[----:B------:R-:W-:-:S08]  /*1050*/  DFMA R10, R10, R10, R10 ;  /* 0x0000000a0a0a722b */ /* 0x000fd0000000000a */
[----:B------:R-:W-:Y:S01]  /*1060*/  DFMA R8, R8, R10, R8 ;  /* 0x0000000a0808722b */ /* 0x000fe20000000008 */
[----:B------:R-:W-:Y:S02]  /*1070*/  FSEL R12, R18, R38, !P0 ;  /* 0x00000026120c7208 */ /* 0x000fe40004000000 */
[----:B------:R-:W-:Y:S02]  /*1080*/  FSEL R13, R19, R39, !P0 ;  /* 0x00000027130d7208 */ /* 0x000fe40004000000 */
[----:B------:R-:W-:-:S03]  /*1090*/  LOP3.LUT P0, RZ, R20, 0x2, RZ, 0xc0, !PT ;  /* 0x0000000214ff7812 */ /* 0x000fc6000780c0ff */
[----:B------:R-:W-:Y:S02]  /*10a0*/  DFMA R14, R8, -R28, 1 ;  /* 0x3ff00000080e742b */ /* 0x000fe4000000081c */
[----:B------:R-:W-:-:S06]  /*10b0*/  DADD R10, RZ, -R12 ;  /* 0x00000000ff0a7229 */ /* 0x000fcc000000080c */
[----:B------:R-:W-:-:S04]  /*10c0*/  DFMA R14, R8, R14, R8 ;  /* 0x0000000e080e722b */ /* 0x000fc80000000008 */
[----:B------:R-:W-:Y:S02]  /*10d0*/  FSEL R10, R12, R10, !P0 ;  /* 0x0000000a0c0a7208 */ /* 0x000fe40004000000 */
[----:B------:R-:W-:-:S04]  /*10e0*/  FSEL R11, R13, R11, !P0 ;  /* 0x0000000b0d0b7208 */ /* 0x000fc80004000000 */
[----:B------:R-:W-:Y:S02]  /*10f0*/  FSETP.GEU.AND P1, PT, |R11|, 6.5827683646048100446e-37, PT ;  /* 0x036000000b00780b */ /* 0x000fe40003f2e200 */
        /* <DEDUP_REMOVED lines=12> */
.L_x_47:
[----:B------:R-:W-:Y:S05]  /*11c0*/  BSYNC.RECONVERGENT B2 ;  /* 0x0000000000027941 */ /* 0x000fea0003800200 */
.L_x_46:
[----:B------:R-:W0:Y:S08]  /*11d0*/  LDC.64 R38, c[0x0][0x380] ;  /* 0x0000e000ff267b82 */ /* 0x000e300000000a00 */
[----:B------:R-:W1:Y:S01]  /*11e0*/  LDC.64 R16, c[0x0][0x388] ;  /* 0x0000e200ff107b82 */ /* 0x000e620000000a00 */
[----:B0-----:R-:W-:-:S05]  /*11f0*/  IMAD.WIDE R38, R21, 0x10, R38 ;  /* 0x0000001015267825 */ /* 0x001fca00078e0226 */
[----:B------:R-:W2:Y:S01]  /*1200*/  LDG.E.128 R8, desc[UR6][R38.64] ;  /* 0x0000000626087981 */ /* 0x000ea2000c1e1d00 */
[----:B-1----:R-:W-:Y:S01]  /*1210*/  IMAD.WIDE R16, R21, 0x10, R16 ;  /* 0x0000001015107825 */ /* 0x002fe200078e0210 */
[-C--:B--2---:R-:W-:Y:S02]  /*1220*/  DMUL R14, R10, R18.reuse ;  /* 0x000000120a0e7228 */ /* 0x084fe40000000000 */
[----:B------:R-:W-:-:S06]  /*1230*/  DMUL R12, R8, R18 ;  /* 0x00000012080c7228 */ /* 0x000fcc0000000000 */
[-C--:B------:R-:W-:Y:S02]  /*1240*/  DFMA R8, R8, R36.reuse, -R14 ;  /* 0x000000240808722b */ /* 0x080fe4000000080e */
[----:B------:R-:W-:-:S07]  /*1250*/  DFMA R10, R10, R36, R12 ;  /* 0x000000240a0a722b */ /* 0x000fce000000000c */
[----:B------:R4:W-:Y:S04]  /*1260*/  STG.E.128 desc[UR6][R38.64], R8 ;  /* 0x0000000826007986 */ /* 0x0009e8000c101d06 */
[----:B------:R-:W2:Y:S01]  /*1270*/  LDG.E.128 R12, desc[UR6][R16.64] ;  /* 0x00000006100c7981 */ /* 0x000ea2000c1e1d00 */
[----:B------:R-:W-:Y:S01]  /*1280*/  ISETP.GE.U32.AND P0, PT, R7, UR12, PT ;  /* 0x0000000c07007c0c */ /* 0x000fe2000bf06070 */
[C---:B------:R-:W-:Y:S02]  /*1290*/  IMAD.IADD R23, R4.reuse, 0x1, R23 ;  /* 0x0000000104177824 */ /* 0x040fe400078e0217 */
[----:B------:R-:W-:Y:S01]  /*12a0*/  IMAD.IADD R21, R4, 0x1, R21 ;  /* 0x0000000104157824 */ /* 0x000fe200078e0215 */
[-C--:B--2---:R-:W-:Y:S02]  /*12b0*/  DMUL R40, R14, R18.reuse ;  /* 0x000000120e287228 */ /* 0x084fe40000000000 */
[----:B------:R-:W-:-:S06]  /*12c0*/  DMUL R18, R12, R18 ;  /* 0x000000120c127228 */ /* 0x000fcc0000000000 */
[-C--:B------:R-:W-:Y:S02]  /*12d0*/  DFMA R12, R12, R36.reuse, -R40 ;  /* 0x000000240c0c722b */ /* 0x080fe40000000828 */
[----:B------:R-:W-:Y:S01]  /*12e0*/  DFMA R14, R14, R36, R18 ;  /* 0x000000240e0e722b */ /* 0x000fe20000000012 */
[--C-:B------:R-:W-:Y:S01]  /*12f0*/  SHF.R.S32.HI R18, RZ, 0x1f, R7.reuse ;  /* 0x0000001fff127819 */ /* 0x100fe20000011407 */
[----:B------:R-:W-:-:S03]  /*1300*/  IMAD.IADD R7, R4, 0x1, R7 ;  /* 0x0000000104077824 */ /* 0x000fc600078e0207 */
[----:B------:R-:W-:Y:S02]  /*1310*/  ISETP.GE.U32.AND.EX P0, PT, R18, UR13, PT, P0 ;  /* 0x0000000d12007c0c */ /* 0x000fe4000bf06100 */
[----:B------:R4:W-:Y:S11]  /*1320*/  STG.E.128 desc[UR6][R16.64], R12 ;  /* 0x0000000c10007986 */ /* 0x0009f6000c101d06 */
[----:B------:R-:W-:Y:S05]  /*1330*/  @!P0 BRA `(.L_x_48) ;  /* 0xfffffff400248947 */ /* 0x000fea000383ffff */
.L_x_37:
[----:B-123--:R-:W-:Y:S05]  /*1340*/  BSYNC.RECONVERGENT B0 ;  /* 0x0000000000007941 */ /* 0x00efea0003800200 */
.L_x_36:
[----:B------:R-:W1:Y:S01]  /*1350*/  LDCU.64 UR4, c[0x0][0x3b8] ;  /* 0x00007700ff0477ac */ /* 0x000e620008000a00 */
[----:B------:R-:W-:-:S05]  /*1360*/  IMAD.IADD R6, R5, 0x1, R6 ;  /* 0x0000000105067824 */ /* 0x000fca00078e0206 */
[----:B------:R-:W-:Y:S02]  /*1370*/  SHF.R.S32.HI R7, RZ, 0x1f, R6 ;  /* 0x0000001fff077819 */ /* 0x000fe40000011406 */
[----:B-1----:R-:W-:-:S04]  /*1380*/  ISETP.GE.U32.AND P0, PT, R6, UR4, PT ;  /* 0x0000000406007c0c */ /* 0x002fc8000bf06070 */
[----:B------:R-:W-:-:S13]  /*1390*/  ISETP.GE.U32.AND.EX P0, PT, R7, UR5, PT, P0 ;  /* 0x0000000507007c0c */ /* 0x000fda000bf06100 */
[----:B------:R-:W-:Y:S05]  /*13a0*/  @!P0 BRA `(.L_x_49) ;  /* 0xfffffff000c48947 */ /* 0x000fea000383ffff */
.L_x_35:
[----:B-123--:R-:W-:Y:S05]  /*13b0*/  BSYNC.RECONVERGENT B1 ;  /* 0x0000000000017941 */ /* 0x00efea0003800200 */
.L_x_34:
[----:B------:R-:W1:Y:S01]  /*13c0*/  LDCU UR4, c[0x0][0x378] ;  /* 0x00006f00ff0477ac */ /* 0x000e620008000800 */
[----:B------:R-:W1:Y:S01]  /*13d0*/  LDC R7, c[0x0][0x368] ;  /* 0x0000da00ff077b82 */ /* 0x000e620000000800 */
[----:B------:R-:W2:Y:S01]  /*13e0*/  LDCU.64 UR10, c[0x0][0x3c0] ;  /* 0x00007800ff0a77ac */ /* 0x000ea20008000a00 */
[----:B-1----:R-:W-:-:S05]  /*13f0*/  IMAD R0, R7, UR4, R0 ;  /* 0x0000000407007c24 */ /* 0x002fca000f8e0200 */
[----:B--2---:R-:W-:Y:S02]  /*1400*/  ISETP.GE.U32.AND P0, PT, R0, UR10, PT ;  /* 0x0000000a00007c0c */ /* 0x004fe4000bf06070 */
[----:B------:R-:W-:-:S04]  /*1410*/  SHF.R.S32.HI R6, RZ, 0x1f, R0 ;  /* 0x0000001fff067819 */ /* 0x000fc80000011400 */
[----:B------:R-:W-:-:S13]  /*1420*/  ISETP.GE.U32.AND.EX P0, PT, R6, UR11, PT, P0 ;  /* 0x0000000b06007c0c */ /* 0x000fda000bf06100 */
[----:B------:R-:W-:Y:S05]  /*1430*/  @!P0 BRA `(.L_x_50) ;  /* 0xfffffff000808947 */ /* 0x000fea000383ffff */
[----:B------:R-:W-:Y:S05]  /*1440*/  EXIT ;  /* 0x000000000000794d */ /* 0x000fea0003800000 */
        .weak           $__internal_1_$__cuda_sm20_div_rn_f64_full
        .type           $__internal_1_$__cuda_sm20_div_rn_f64_full,@function
        .size           $__internal_1_$__cuda_sm20_div_rn_f64_full,($kernel_fdshift_double$__internal_trig_reduction_slowpathd - $__internal_1_$__cuda_sm20_div_rn_f64_full)
$__internal_1_$__cuda_sm20_div_rn_f64_full:
[C---:B------:R-:W-:Y:S01]  /*1450*/  FSETP.GEU.AND P0, PT, |R9|.reuse, 1.469367938527859385e-39, PT ;  /* 0x001000000900780b */ /* 0x040fe20003f0e200 */
[----:B------:R-:W-:Y:S01]  /*1460*/  IMAD.MOV.U32 R14, RZ, RZ, 0x1 ;  /* 0x00000001ff0e7424 */ /* 0x000fe200078e00ff */
[----:B------:R-:W-:Y:S01]  /*1470*/  LOP3.LUT R40, R9, 0x800fffff, RZ, 0xc0, !PT ;  /* 0x800fffff09287812 */ /* 0x000fe200078ec0ff */
[----:B------:R-:W-:Y:S01]  /*1480*/  IMAD.MOV.U32 R43, RZ, RZ, 0x1ca00000 ;  /* 0x1ca00000ff2b7424 */ /* 0x000fe200078e00ff */
[C---:B------:R-:W-:Y:S01]  /*1490*/  FSETP.GEU.AND P2, PT, |R11|.reuse, 1.469367938527859385e-39, PT ;  /* 0x001000000b00780b */ /* 0x040fe20003f4e200 */
[----:B------:R-:W-:Y:S01]  /*14a0*/  IMAD.MOV.U32 R18, RZ, RZ, R10 ;  /* 0x000000ffff127224 */ /* 0x000fe200078e000a */
[----:B------:R-:W-:Y:S01]  /*14b0*/  LOP3.LUT R41, R40, 0x3ff00000, RZ, 0xfc, !PT ;  /* 0x3ff0000028297812 */ /* 0x000fe200078efcff */
[----:B------:R-:W-:Y:S01]  /*14c0*/  IMAD.MOV.U32 R40, RZ, RZ, R8 ;  /* 0x000000ffff287224 */ /* 0x000fe200078e0008 */
[----:B------:R-:W-:Y:S01]  /*14d0*/  LOP3.LUT R42, R11, 0x7ff00000, RZ, 0xc0, !PT ;  /* 0x7ff000000b2a7812 */ /* 0x000fe200078ec0ff */
[----:B------:R-:W-:Y:S01]  /*14e0*/  BSSY.RECONVERGENT B3, `(.L_x_51) ;  /* 0x000004e000037945 */ /* 0x000fe20003800200 */
[----:B------:R-:W-:-:S03]  /*14f0*/  LOP3.LUT R45, R9, 0x7ff00000, RZ, 0xc0, !PT ;  /* 0x7ff00000092d7812 */ /* 0x000fc600078ec0ff */
[----:B------:R-:W-:Y:S01]  /*1500*/  @!P0 DMUL R40, R8, 8.98846567431157953865e+307 ;  /* 0x7fe0000008288828 */ /* 0x000fe20000000000 */
[----:B------:R-:W-:-:S03]  /*1510*/  ISETP.GE.U32.AND P1, PT, R42, R45, PT ;  /* 0x0000002d2a00720c */ /* 0x000fc60003f26070 */
[----:B------:R-:W-:Y:S02]  /*1520*/  @!P2 LOP3.LUT R17, R9, 0x7ff00000, RZ, 0xc0, !PT ;  /* 0x7ff000000911a812 */ /* 0x000fe400078ec0ff */
[----:B------:R-:W0:Y:S01]  /*1530*/  MUFU.RCP64H R15, R41 ;  /* 0x00000029000f7308 */ /* 0x000e220000001800 */
[----:B------:R-:W-:Y:S02]  /*1540*/  SEL R19, R43, 0x63400000, !P1 ;  /* 0x634000002b137807 */ /* 0x000fe40004800000 */
[----:B------:R-:W-:Y:S02]  /*1550*/  @!P2 ISETP.GE.U32.AND P3, PT, R42, R17, PT ;  /* 0x000000112a00a20c */ /* 0x000fe40003f66070 */
[----:B------:R-:W-:Y:S02]  /*1560*/  LOP3.LUT R19, R19, 0x800fffff, R11, 0xf8, !PT ;  /* 0x800fffff13137812 */ /* 0x000fe400078ef80b */
[----:B------:R-:W-:Y:S01]  /*1570*/  @!P0 LOP3.LUT R45, R41, 0x7ff00000, RZ, 0xc0, !PT ;  /* 0x7ff00000292d8812 */ /* 0x000fe200078ec0ff */
[----:B0-----:R-:W-:-:S08]  /*1580*/  DFMA R12, R14, -R40, 1 ;  /* 0x3ff000000e0c742b */ /* 0x001fd00000000828 */
[----:B------:R-:W-:-:S08]  /*1590*/  DFMA R12, R12, R12, R12 ;  /* 0x0000000c0c0c722b */ /* 0x000fd0000000000c */
[----:B------:R-:W-:Y:S01]  /*15a0*/  DFMA R12, R14, R12, R14 ;  /* 0x0000000c0e0c722b */ /* 0x000fe2000000000e */
[----:B------:R-:W-:-:S04]  /*15b0*/  @!P2 SEL R15, R43, 0x63400000, !P3 ;  /* 0x634000002b0fa807 */ /* 0x000fc80005800000 */
[----:B------:R-:W-:-:S03]  /*15c0*/  @!P2 LOP3.LUT R14, R15, 0x80000000, R11, 0xf8, !PT ;  /* 0x800000000f0ea812 */ /* 0x000fc600078ef80b */
[----:B------:R-:W-:Y:S01]  /*15d0*/  DFMA R16, R12, -R40, 1 ;  /* 0x3ff000000c10742b */ /* 0x000fe20000000828 */
[----:B------:R-:W-:Y:S01]  /*15e0*/  @!P2 LOP3.LUT R15, R14, 0x100000, RZ, 0xfc, !PT ;  /* 0x001000000e0fa812 */ /* 0x000fe200078efcff */
[----:B------:R-:W-:-:S06]  /*15f0*/  @!P2 IMAD.MOV.U32 R14, RZ, RZ, RZ ;  /* 0x000000ffff0ea224 */ /* 0x000fcc00078e00ff */
[----:B------:R-:W-:Y:S02]  /*1600*/  DFMA R16, R12, R16, R12 ;  /* 0x000000100c10722b */ /* 0x000fe4000000000c */
[----:B------:R-:W-:-:S08]  /*1610*/  @!P2 DFMA R18, R18, 2, -R14 ;  /* 0x400000001212a82b */ /* 0x000fd0000000080e */
[----:B------:R-:W-:-:S08]  /*1620*/  DMUL R12, R16, R18 ;  /* 0x00000012100c7228 */ /* 0x000fd00000000000 */
[----:B------:R-:W-:-:S08]  /*1630*/  DFMA R14, R12, -R40, R18 ;  /* 0x800000280c0e722b */ /* 0x000fd00000000012 */
[----:B------:R-:W-:Y:S01]  /*1640*/  DFMA R14, R16, R14, R12 ;  /* 0x0000000e100e722b */ /* 0x000fe2000000000c */
[----:B------:R-:W-:Y:S01]  /*1650*/  IMAD.MOV.U32 R16, RZ, RZ, R42 ;  /* 0x000000ffff107224 */ /* 0x000fe200078e002a */
[----:B------:R-:W-:-:S05]  /*1660*/  @!P2 LOP3.LUT R16, R19, 0x7ff00000, RZ, 0xc0, !PT ;  /* 0x7ff000001310a812 */ /* 0x000fca00078ec0ff */
[----:B------:R-:W-:-:S05]  /*1670*/  VIADD R12, R16, 0xffffffff ;  /* 0xffffffff100c7836 */ /* 0x000fca0000000000 */
[----:B------:R-:W-:Y:S01]  /*1680*/  ISETP.GT.U32.AND P0, PT, R12, 0x7feffffe, PT ;  /* 0x7feffffe0c00780c */ /* 0x000fe20003f04070 */
[----:B------:R-:W-:-:S05]  /*1690*/  VIADD R12, R45, 0xffffffff ;  /* 0xffffffff2d0c7836 */ /* 0x000fca0000000000 */
[----:B------:R-:W-:-:S13]  /*16a0*/  ISETP.GT.U32.OR P0, PT, R12, 0x7feffffe, P0 ;  /* 0x7feffffe0c00780c */ /* 0x000fda0000704470 */
[----:B------:R-:W-:Y:S05]  /*16b0*/  @P0 BRA `(.L_x_52) ;  /* 0x00000000006c0947 */ /* 0x000fea0003800000 */
[----:B------:R-:W-:-:S04]  /*16c0*/  LOP3.LUT R11, R9, 0x7ff00000, RZ, 0xc0, !PT ;  /* 0x7ff00000090b7812 */ /* 0x000fc800078ec0ff */
[CC--:B------:R-:W-:Y:S02]  /*16d0*/  VIADDMNMX R10, R42.reuse, -R11.reuse, 0xb9600000, !PT ;  /* 0xb96000002a0a7446 */ /* 0x0c0fe4000780090b */
[----:B------:R-:W-:Y:S02]  /*16e0*/  ISETP.GE.U32.AND P0, PT, R42, R11, PT ;  /* 0x0000000b2a00720c */ /* 0x000fe40003f06070 */
[----:B------:R-:W-:Y:S02]  /*16f0*/  VIMNMX R10, PT, PT, R10, 0x46a00000, PT ;  /* 0x46a000000a0a7848 */ /* 0x000fe40003fe0100 */
[----:B------:R-:W-:-:S05]  /*1700*/  SEL R43, R43, 0x63400000, !P0 ;  /* 0x634000002b2b7807 */ /* 0x000fca0004000000 */
[----:B------:R-:W-:Y:S02]  /*1710*/  IMAD.IADD R16, R10, 0x1, -R43 ;  /* 0x000000010a107824 */ /* 0x000fe400078e0a2b */
[----:B------:R-:W-:Y:S02]  /*1720*/  IMAD.MOV.U32 R10, RZ, RZ, RZ ;  /* 0x000000ffff0a7224 */ /* 0x000fe400078e00ff */
[----:B------:R-:W-:-:S06]  /*1730*/  VIADD R11, R16, 0x7fe00000 ;  /* 0x7fe00000100b7836 */ /* 0x000fcc0000000000 */
[----:B------:R-:W-:-:S10]  /*1740*/  DMUL R12, R14, R10 ;  /* 0x0000000a0e0c7228 */ /* 0x000fd40000000000 */
[----:B------:R-:W-:-:S13]  /*1750*/  FSETP.GTU.AND P0, PT, |R13|, 1.469367938527859385e-39, PT ;  /* 0x001000000d00780b */ /* 0x000fda0003f0c200 */
[----:B------:R-:W-:Y:S05]  /*1760*/  @P0 BRA `(.L_x_53) ;  /* 0x0000000000940947 */ /* 0x000fea0003800000 */
[----:B------:R-:W-:Y:S01]  /*1770*/  DFMA R18, R14, -R40, R18 ;  /* 0x800000280e12722b */ /* 0x000fe20000000012 */
[----:B------:R-:W-:-:S09]  /*1780*/  IMAD.MOV.U32 R10, RZ, RZ, RZ ;  /* 0x000000ffff0a7224 */ /* 0x000fd200078e00ff */
[C---:B------:R-:W-:Y:S02]  /*1790*/  FSETP.NEU.AND P0, PT, R19.reuse, RZ, PT ;  /* 0x000000ff1300720b */ /* 0x040fe40003f0d000 */
[----:B------:R-:W-:-:S04]  /*17a0*/  LOP3.LUT R17, R19, 0x80000000, R9, 0x48, !PT ;  /* 0x8000000013117812 */ /* 0x000fc800078e4809 */
[----:B------:R-:W-:-:S07]  /*17b0*/  LOP3.LUT R11, R17, R11, RZ, 0xfc, !PT ;  /* 0x0000000b110b7212 */ /* 0x000fce00078efcff */
[----:B------:R-:W-:Y:S05]  /*17c0*/  @!P0 BRA `(.L_x_53) ;  /* 0x00000000007c8947 */ /* 0x000fea0003800000 */
[----:B------:R-:W-:Y:S01]  /*17d0*/  IMAD.MOV R9, RZ, RZ, -R16 ;  /* 0x000000ffff097224 */ /* 0x000fe200078e0a10 */
[----:B------:R-:W-:Y:S01]  /*17e0*/  DMUL.RP R10, R14, R10 ;  /* 0x0000000a0e0a7228 */ /* 0x000fe20000008000 */
[----:B------:R-:W-:-:S06]  /*17f0*/  IMAD.MOV.U32 R8, RZ, RZ, RZ ;  /* 0x000000ffff087224 */ /* 0x000fcc00078e00ff */
[----:B------:R-:W-:-:S03]  /*1800*/  DFMA R8, R12, -R8, R14 ;  /* 0x800000080c08722b */ /* 0x000fc6000000000e */
[----:B------:R-:W-:-:S03]  /*1810*/  LOP3.LUT R17, R11, R17, RZ, 0x3c, !PT ;  /* 0x000000110b117212 */ /* 0x000fc600078e3cff */
[----:B------:R-:W-:-:S04]  /*1820*/  IADD3 R8, PT, PT, -R16, -0x43300000, RZ ;  /* 0xbcd0000010087810 */ /* 0x000fc80007ffe1ff */
[----:B------:R-:W-:-:S04]  /*1830*/  FSETP.NEU.AND P0, PT, |R9|, R8, PT ;  /* 0x000000080900720b */ /* 0x000fc80003f0d200 */
[----:B------:R-:W-:Y:S02]  /*1840*/  FSEL R12, R10, R12, !P0 ;  /* 0x0000000c0a0c7208 */ /* 0x000fe40004000000 */
[----:B------:R-:W-:Y:S01]  /*1850*/  FSEL R13, R17, R13, !P0 ;  /* 0x0000000d110d7208 */ /* 0x000fe20004000000 */
[----:B------:R-:W-:Y:S06]  /*1860*/  BRA `(.L_x_53) ;  /* 0x0000000000547947 */ /* 0x000fec0003800000 */
.L_x_52:
[----:B------:R-:W-:-:S14]  /*1870*/  DSETP.NAN.AND P0, PT, R10, R10, PT ;  /* 0x0000000a0a00722a */ /* 0x000fdc0003f08000 */
[----:B------:R-:W-:Y:S05]  /*1880*/  @P0 BRA `(.L_x_54) ;  /* 0x0000000000440947 */ /* 0x000fea0003800000 */
[----:B------:R-:W-:-:S14]  /*1890*/  DSETP.NAN.AND P0, PT, R8, R8, PT ;  /* 0x000000080800722a */ /* 0x000fdc0003f08000 */
[----:B------:R-:W-:Y:S05]  /*18a0*/  @P0 BRA `(.L_x_55) ;  /* 0x0000000000300947 */ /* 0x000fea0003800000 */
[----:B------:R-:W-:Y:S01]  /*18b0*/  ISETP.NE.AND P0, PT, R16, R45, PT ;  /* 0x0000002d1000720c */ /* 0x000fe20003f05270 */
[----:B------:R-:W-:Y:S02]  /*18c0*/  IMAD.MOV.U32 R12, RZ, RZ, 0x0 ;  /* 0x00000000ff0c7424 */ /* 0x000fe400078e00ff */
[----:B------:R-:W-:-:S10]  /*18d0*/  IMAD.MOV.U32 R13, RZ, RZ, -0x80000 ;  /* 0xfff80000ff0d7424 */ /* 0x000fd400078e00ff */
[----:B------:R-:W-:Y:S05]  /*18e0*/  @!P0 BRA `(.L_x_53) ;  /* 0x0000000000348947 */ /* 0x000fea0003800000 */
[----:B------:R-:W-:Y:S02]  /*18f0*/  ISETP.NE.AND P0, PT, R16, 0x7ff00000, PT ;  /* 0x7ff000001000780c */ /* 0x000fe40003f05270 */
[----:B------:R-:W-:Y:S02]  /*1900*/  LOP3.LUT R13, R11, 0x80000000, R9, 0x48, !PT ;  /* 0x800000000b0d7812 */ /* 0x000fe400078e4809 */
[----:B------:R-:W-:-:S13]  /*1910*/  ISETP.EQ.OR P0, PT, R45, RZ, !P0 ;  /* 0x000000ff2d00720c */ /* 0x000fda0004702670 */
[----:B------:R-:W-:Y:S01]  /*1920*/  @P0 LOP3.LUT R8, R13, 0x7ff00000, RZ, 0xfc, !PT ;  /* 0x7ff000000d080812 */ /* 0x000fe200078efcff */
[----:B------:R-:W-:Y:S02]  /*1930*/  @!P0 IMAD.MOV.U32 R12, RZ, RZ, RZ ;  /* 0x000000ffff0c8224 */ /* 0x000fe400078e00ff */
[----:B------:R-:W-:Y:S02]  /*1940*/  @P0 IMAD.MOV.U32 R12, RZ, RZ, RZ ;  /* 0x000000ffff0c0224 */ /* 0x000fe400078e00ff */
[----:B------:R-:W-:Y:S01]  /*1950*/  @P0 IMAD.MOV.U32 R13, RZ, RZ, R8 ;  /* 0x000000ffff0d0224 */ /* 0x000fe200078e0008 */
[----:B------:R-:W-:Y:S06]  /*1960*/  BRA `(.L_x_53) ;  /* 0x0000000000147947 */ /* 0x000fec0003800000 */
.L_x_55:
[----:B------:R-:W-:Y:S01]  /*1970*/  LOP3.LUT R13, R9, 0x80000, RZ, 0xfc, !PT ;  /* 0x00080000090d7812 */ /* 0x000fe200078efcff */
[----:B------:R-:W-:Y:S01]  /*1980*/  IMAD.MOV.U32 R12, RZ, RZ, R8 ;  /* 0x000000ffff0c7224 */ /* 0x000fe200078e0008 */
[----:B------:R-:W-:Y:S06]  /*1990*/  BRA `(.L_x_53) ;  /* 0x0000000000087947 */ /* 0x000fec0003800000 */
.L_x_54:
[----:B------:R-:W-:Y:S01]  /*19a0*/  LOP3.LUT R13, R11, 0x80000, RZ, 0xfc, !PT ;  /* 0x000800000b0d7812 */ /* 0x000fe200078efcff */
[----:B------:R-:W-:-:S07]  /*19b0*/  IMAD.MOV.U32 R12, RZ, RZ, R10 ;  /* 0x000000ffff0c7224 */ /* 0x000fce00078e000a */
.L_x_53:
[----:B------:R-:W-:Y:S05]  /*19c0*/  BSYNC.RECONVERGENT B3 ;  /* 0x0000000000037941 */ /* 0x000fea0003800200 */
.L_x_51:
[----:B------:R-:W-:Y:S02]  /*19d0*/  IMAD.MOV.U32 R8, RZ, RZ, R22 ;  /* 0x000000ffff087224 */ /* 0x000fe400078e0016 */
[----:B------:R-:W-:-:S04]  /*19e0*/  IMAD.MOV.U32 R9, RZ, RZ, 0x0 ;  /* 0x00000000ff097424 */ /* 0x000fc800078e00ff */
[----:B------:R-:W-:Y:S05]  /*19f0*/  RET.REL.NODEC R8 `(kernel_fdshift_double) ;  /* 0xffffffe408807950 */ /* 0x000fea0003c3ffff */
        .type           $kernel_fdshift_double$__internal_trig_reduction_slowpathd,@function
        .size           $kernel_fdshift_double$__internal_trig_reduction_slowpathd,(.L_x_114 - $kernel_fdshift_double$__internal_trig_reduction_slowpathd)
$kernel_fdshift_double$__internal_trig_reduction_slowpathd:
[--C-:B------:R-:W-:Y:S01]  /*1a00*/  SHF.R.U32.HI R18, RZ, 0x14, R20.reuse ;  /* 0x00000014ff127819 */ /* 0x100fe20000011614 */
[----:B------:R-:W-:Y:S02]  /*1a10*/  IMAD.MOV.U32 R15, RZ, RZ, R20 ;  /* 0x000000ffff0f7224 */ /* 0x000fe400078e0014 */
[----:B------:R-:W-:Y:S01]  /*1a20*/  IMAD.MOV.U32 R8, RZ, RZ, RZ ;  /* 0x000000ffff087224 */ /* 0x000fe200078e00ff */
[----:B------:R-:W-:-:S04]  /*1a30*/  LOP3.LUT R9, R18, 0x7ff, RZ, 0xc0, !PT ;  /* 0x000007ff12097812 */ /* 0x000fc800078ec0ff */
[----:B------:R-:W-:-:S13]  /*1a40*/  ISETP.NE.AND P0, PT, R9, 0x7ff, PT ;  /* 0x000007ff0900780c */ /* 0x000fda0003f05270 */
[----:B------:R-:W-:Y:S05]  /*1a50*/  @!P0 BRA `(.L_x_56) ;  /* 0x0000000800448947 */ /* 0x000fea0003800000 */
[----:B------:R-:W-:Y:S01]  /*1a60*/  VIADD R8, R9, 0xfffffc00 ;  /* 0xfffffc0009087836 */ /* 0x000fe20000000000 */
[----:B------:R-:W-:Y:S01]  /*1a70*/  BSSY.RECONVERGENT B4, `(.L_x_57) ;  /* 0x000002e000047945 */ /* 0x000fe20003800200 */
[----:B------:R-:W-:-:S03]  /*1a80*/  CS2R R12, SRZ ;  /* 0x00000000000c7805 */ /* 0x000fc6000001ff00 */
[----:B------:R-:W-:Y:S02]  /*1a90*/  SHF.R.U32.HI R39, RZ, 0x6, R8 ;  /* 0x00000006ff277819 */ /* 0x000fe40000011608 */
[----:B------:R-:W-:Y:S02]  /*1aa0*/  ISETP.GE.U32.AND P0, PT, R8, 0x80, PT ;  /* 0x000000800800780c */ /* 0x000fe40003f06070 */
[C---:B------:R-:W-:Y:S02]  /*1ab0*/  IADD3 R16, PT, PT, -R39.reuse, 0x13, RZ ;  /* 0x0000001327107810 */ /* 0x040fe40007ffe1ff */
[----:B------:R-:W-:Y:S02]  /*1ac0*/  IADD3 R17, PT, PT, -R39, 0xf, RZ ;  /* 0x0000000f27117810 */ /* 0x000fe40007ffe1ff */
[----:B------:R-:W-:-:S04]  /*1ad0*/  SEL R16, R16, 0x12, P0 ;  /* 0x0000001210107807 */ /* 0x000fc80000000000 */
[----:B------:R-:W-:-:S13]  /*1ae0*/  ISETP.GE.AND P0, PT, R17, R16, PT ;  /* 0x000000101100720c */ /* 0x000fda0003f06270 */
[----:B------:R-:W-:Y:S05]  /*1af0*/  @P0 BRA `(.L_x_58) ;  /* 0x0000000000940947 */ /* 0x000fea0003800000 */
[----:B------:R-:W0:Y:S01]  /*1b00*/  LDC.64 R8, c[0x0][0x358] ;  /* 0x0000d600ff087b82 */ /* 0x000e220000000a00 */
[C---:B------:R-:W-:Y:S01]  /*1b10*/  SHF.L.U64.HI R41, R38.reuse, 0xb, R15 ;  /* 0x0000000b26297819 */ /* 0x040fe2000001020f */
[----:B------:R-:W-:Y:S01]  /*1b20*/  BSSY.RECONVERGENT B5, `(.L_x_59) ;  /* 0x0000021000057945 */ /* 0x000fe20003800200 */
[----:B------:R-:W-:Y:S01]  /*1b30*/  IMAD.SHL.U32 R19, R38, 0x800, RZ ;  /* 0x0000080026137824 */ /* 0x000fe200078e00ff */
[----:B------:R-:W-:Y:S01]  /*1b40*/  IADD3 R38, PT, PT, RZ, -R39, -R16 ;  /* 0x80000027ff267210 */ /* 0x000fe20007ffe810 */
[----:B------:R-:W-:Y:S01]  /*1b50*/  IMAD.MOV.U32 R40, RZ, RZ, RZ ;  /* 0x000000ffff287224 */ /* 0x000fe200078e00ff */
[----:B------:R-:W-:Y:S02]  /*1b60*/  CS2R R12, SRZ ;  /* 0x00000000000c7805 */ /* 0x000fe4000001ff00 */
[----:B------:R-:W-:-:S07]  /*1b70*/  LOP3.LUT R41, R41, 0x80000000, RZ, 0xfc, !PT ;  /* 0x8000000029297812 */ /* 0x000fce00078efcff */
.L_x_60:
[----:B------:R-:W1:Y:S01]  /*1b80*/  LDC.64 R14, c[0x4][0x8] ;  /* 0x01000200ff0e7b82 */ /* 0x000e620000000a00 */
[----:B0-----:R-:W-:Y:S02]  /*1b90*/  R2UR UR4, R8 ;  /* 0x00000000080472ca */ /* 0x001fe400000e0000 */
[----:B------:R-:W-:Y:S01]  /*1ba0*/  R2UR UR5, R9 ;  /* 0x00000000090572ca */ /* 0x000fe200000e0000 */
[----:B-1----:R-:W-:-:S12]  /*1bb0*/  IMAD.WIDE R14, R17, 0x8, R14 ;  /* 0x00000008110e7825 */ /* 0x002fd800078e020e */
[----:B------:R-:W2:Y:S01]  /*1bc0*/  LDG.E.64.CONSTANT R14, desc[UR4][R14.64] ;  /* 0x000000040e0e7981 */ /* 0x000ea2000c1e9b00 */
[----:B------:R-:W-:Y:S02]  /*1bd0*/  VIADD R38, R38, 0x1 ;  /* 0x0000000126267836 */ /* 0x000fe40000000000 */
[----:B------:R-:W-:Y:S02]  /*1be0*/  VIADD R17, R17, 0x1 ;  /* 0x0000000111117836 */ /* 0x000fe40000000000 */
[----:B--2---:R-:W-:-:S04]  /*1bf0*/  IMAD.WIDE.U32 R12, P3, R14, R19, R12 ;  /* 0x000000130e0c7225 */ /* 0x004fc8000786000c */
[----:B------:R-:W-:Y:S02]  /*1c00*/  IMAD R43, R14, R41, RZ ;  /* 0x000000290e2b7224 */ /* 0x000fe400078e02ff */
[CC--:B------:R-:W-:Y:S02]  /*1c10*/  IMAD R42, R15.reuse, R19.reuse, RZ ;  /* 0x000000130f2a7224 */ /* 0x0c0fe400078e02ff */
[----:B------:R-:W-:Y:S01]  /*1c20*/  IMAD.HI.U32 R45, R15, R19, RZ ;  /* 0x000000130f2d7227 */ /* 0x000fe200078e00ff */
[----:B------:R-:W-:-:S03]  /*1c30*/  IADD3 R13, P0, PT, R43, R13, RZ ;  /* 0x0000000d2b0d7210 */ /* 0x000fc60007f1e0ff */
[----:B------:R-:W-:Y:S01]  /*1c40*/  IMAD R43, R40, 0x8, R1 ;  /* 0x00000008282b7824 */ /* 0x000fe200078e0201 */
[----:B------:R-:W-:Y:S01]  /*1c50*/  IADD3 R13, P1, PT, R42, R13, RZ ;  /* 0x0000000d2a0d7210 */ /* 0x000fe20007f3e0ff */
[----:B------:R-:W-:-:S04]  /*1c60*/  IMAD.HI.U32 R42, R14, R41, RZ ;  /* 0x000000290e2a7227 */ /* 0x000fc800078e00ff */
[----:B------:R-:W-:Y:S01]  /*1c70*/  IMAD.X R42, RZ, RZ, R42, P3 ;  /* 0x000000ffff2a7224 */ /* 0x000fe200018e062a */
[----:B------:R0:W-:Y:S01]  /*1c80*/  STL.64 [R43], R12 ;  /* 0x0000000c2b007387 */ /* 0x0001e20000100a00 */
[----:B------:R-:W-:-:S03]  /*1c90*/  IMAD.HI.U32 R14, R15, R41, RZ ;  /* 0x000000290f0e7227 */ /* 0x000fc600078e00ff */
[----:B------:R-:W-:Y:S01]  /*1ca0*/  IADD3.X R42, P0, PT, R45, R42, RZ, P0, !PT ;  /* 0x0000002a2d2a7210 */ /* 0x000fe2000071e4ff */
[----:B------:R-:W-:Y:S02]  /*1cb0*/  IMAD R15, R15, R41, RZ ;  /* 0x000000290f0f7224 */ /* 0x000fe400078e02ff */
[----:B------:R-:W-:Y:S02]  /*1cc0*/  VIADD R40, R40, 0x1 ;  /* 0x0000000128287836 */ /* 0x000fe40000000000 */
[----:B------:R-:W-:Y:S01]  /*1cd0*/  IMAD.X R14, RZ, RZ, R14, P0 ;  /* 0x000000ffff0e7224 */ /* 0x000fe200000e060e */
[----:B------:R-:W-:Y:S02]  /*1ce0*/  ISETP.NE.AND P0, PT, R38, -0xf, PT ;  /* 0xfffffff12600780c */ /* 0x000fe40003f05270 */
[----:B------:R-:W-:-:S05]  /*1cf0*/  IADD3.X R42, P1, PT, R15, R42, RZ, P1, !PT ;  /* 0x0000002a0f2a7210 */ /* 0x000fca0000f3e4ff */
[----:B0-----:R-:W-:Y:S02]  /*1d00*/  IMAD.X R13, RZ, RZ, R14, P1 ;  /* 0x000000ffff0d7224 */ /* 0x001fe400008e060e */
[----:B------:R-:W-:-:S04]  /*1d10*/  IMAD.MOV.U32 R12, RZ, RZ, R42 ;  /* 0x000000ffff0c7224 */ /* 0x000fc800078e002a */
[----:B------:R-:W-:Y:S05]  /*1d20*/  @P0 BRA `(.L_x_60) ;  /* 0xfffffffc00940947 */ /* 0x000fea000383ffff */
[----:B------:R-:W-:Y:S05]  /*1d30*/  BSYNC.RECONVERGENT B5 ;  /* 0x0000000000057941 */ /* 0x000fea0003800200 */
.L_x_59:
[----:B------:R-:W-:-:S07]  /*1d40*/  IMAD.MOV.U32 R17, RZ, RZ, R16 ;  /* 0x000000ffff117224 */ /* 0x000fce00078e0010 */
.L_x_58:
[----:B------:R-:W-:Y:S05]  /*1d50*/  BSYNC.RECONVERGENT B4 ;  /* 0x0000000000047941 */ /* 0x000fea0003800200 */
.L_x_57:
[----:B------:R-:W-:Y:S01]  /*1d60*/  LOP3.LUT P0, R43, R18, 0x3f, RZ, 0xc0, !PT ;  /* 0x0000003f122b7812 */ /* 0x000fe2000780c0ff */
[----:B------:R-:W-:-:S04]  /*1d70*/  IMAD.IADD R8, R39, 0x1, R17 ;  /* 0x0000000127087824 */ /* 0x000fc800078e0211 */
[----:B------:R-:W-:-:S05]  /*1d80*/  IMAD.U32 R38, R8, 0x8, R1 ;  /* 0x0000000808267824 */ /* 0x000fca00078e0001 */
[----:B------:R0:W-:Y:S04]  /*1d90*/  STL.64 [R38+-0x78], R12 ;  /* 0xffff880c26007387 */ /* 0x0001e80000100a00 */
[----:B------:R-:W2:Y:S04]  /*1da0*/  @P0 LDL.64 R16, [R1+0x8] ;  /* 0x0000080001100983 */ /* 0x000ea80000100a00 */
[----:B------:R-:W3:Y:S04]  /*1db0*/  LDL.64 R14, [R1+0x10] ;  /* 0x00001000010e7983 */ /* 0x000ee80000100a00 */
[----:B------:R-:W4:Y:S01]  /*1dc0*/  LDL.64 R8, [R1+0x18] ;  /* 0x0000180001087983 */ /* 0x000f220000100a00 */
[----:B------:R-:W-:Y:S01]  /*1dd0*/  BSSY.RECONVERGENT B4, `(.L_x_61) ;  /* 0x0000035000047945 */ /* 0x000fe20003800200 */
[----:B--2---:R-:W-:-:S02]  /*1de0*/  @P0 SHF.R.U64 R19, R16, 0x1, R17 ;  /* 0x0000000110130819 */ /* 0x004fc40000001211 */
[----:B------:R-:W-:Y:S02]  /*1df0*/  @P0 SHF.R.U32.HI R17, RZ, 0x1, R17 ;  /* 0x00000001ff110819 */ /* 0x000fe40000011611 */
[----:B------:R-:W-:Y:S02]  /*1e00*/  @P0 LOP3.LUT R16, R43, 0x3f, RZ, 0x3c, !PT ;  /* 0x0000003f2b100812 */ /* 0x000fe400078e3cff */
[C---:B---3--:R-:W-:Y:S02]  /*1e10*/  @P0 SHF.L.U32 R39, R14.reuse, R43, RZ ;  /* 0x0000002b0e270219 */ /* 0x048fe400000006ff */
[----:B0-----:R-:W-:Y:S02]  /*1e20*/  @P0 SHF.R.U64 R12, R19, R16, R17 ;  /* 0x00000010130c0219 */ /* 0x001fe40000001211 */
[--C-:B------:R-:W-:Y:S02]  /*1e30*/  @P0 SHF.R.U32.HI R45, RZ, 0x1, R15.reuse ;  /* 0x00000001ff2d0819 */ /* 0x100fe4000001160f */
[----:B------:R-:W-:-:S02]  /*1e40*/  @P0 SHF.R.U64 R41, R14, 0x1, R15 ;  /* 0x000000010e290819 */ /* 0x000fc4000000120f */
[-C--:B------:R-:W-:Y:S02]  /*1e50*/  @P0 SHF.L.U64.HI R18, R14, R43.reuse, R15 ;  /* 0x0000002b0e120219 */ /* 0x080fe4000001020f */
[----:B------:R-:W-:Y:S02]  /*1e60*/  @P0 SHF.R.U32.HI R13, RZ, R16, R17 ;  /* 0x00000010ff0d0219 */ /* 0x000fe40000011611 */
[----:B------:R-:W-:Y:S02]  /*1e70*/  @P0 LOP3.LUT R14, R39, R12, RZ, 0xfc, !PT ;  /* 0x0000000c270e0212 */ /* 0x000fe400078efcff */
[----:B----4-:R-:W-:Y:S02]  /*1e80*/  @P0 SHF.L.U32 R17, R8, R43, RZ ;  /* 0x0000002b08110219 */ /* 0x010fe400000006ff */
[----:B------:R-:W-:Y:S01]  /*1e90*/  @P0 SHF.R.U64 R38, R41, R16, R45 ;  /* 0x0000001029260219 */ /* 0x000fe2000000122d */
[----:B------:R-:W-:Y:S01]  /*1ea0*/  IMAD.SHL.U32 R12, R14, 0x4, RZ ;  /* 0x000000040e0c7824 */ /* 0x000fe200078e00ff */
[----:B------:R-:W-:-:S02]  /*1eb0*/  @P0 LOP3.LUT R15, R18, R13, RZ, 0xfc, !PT ;  /* 0x0000000d120f0212 */ /* 0x000fc400078efcff */
[----:B------:R-:W-:Y:S02]  /*1ec0*/  @P0 SHF.L.U64.HI R43, R8, R43, R9 ;  /* 0x0000002b082b0219 */ /* 0x000fe40000010209 */
[----:B------:R-:W-:Y:S02]  /*1ed0*/  @P0 SHF.R.U32.HI R16, RZ, R16, R45 ;  /* 0x00000010ff100219 */ /* 0x000fe4000001162d */
[----:B------:R-:W-:Y:S02]  /*1ee0*/  @P0 LOP3.LUT R8, R17, R38, RZ, 0xfc, !PT ;  /* 0x0000002611080212 */ /* 0x000fe400078efcff */
[----:B------:R-:W-:Y:S02]  /*1ef0*/  SHF.L.U64.HI R14, R14, 0x2, R15 ;  /* 0x000000020e0e7819 */ /* 0x000fe4000001020f */
[----:B------:R-:W-:Y:S02]  /*1f00*/  @P0 LOP3.LUT R9, R43, R16, RZ, 0xfc, !PT ;  /* 0x000000102b090212 */ /* 0x000fe400078efcff */
[----:B------:R-:W-:-:S02]  /*1f10*/  SHF.L.W.U32.HI R15, R15, 0x2, R8 ;  /* 0x000000020f0f7819 */ /* 0x000fc40000010e08 */
[----:B------:R-:W-:Y:S02]  /*1f20*/  IADD3 RZ, P0, PT, RZ, -R12, RZ ;  /* 0x8000000cffff7210 */ /* 0x000fe40007f1e0ff */
[----:B------:R-:W-:Y:S02]  /*1f30*/  LOP3.LUT R13, RZ, R14, RZ, 0x33, !PT ;  /* 0x0000000eff0d7212 */ /* 0x000fe400078e33ff */
[----:B------:R-:W-:Y:S02]  /*1f40*/  SHF.L.W.U32.HI R8, R8, 0x2, R9 ;  /* 0x0000000208087819 */ /* 0x000fe40000010e09 */
[----:B------:R-:W-:Y:S02]  /*1f50*/  LOP3.LUT R16, RZ, R15, RZ, 0x33, !PT ;  /* 0x0000000fff107212 */ /* 0x000fe400078e33ff */
[----:B------:R-:W-:Y:S02]  /*1f60*/  IADD3.X R13, P0, PT, RZ, R13, RZ, P0, !PT ;  /* 0x0000000dff0d7210 */ /* 0x000fe4000071e4ff */
[----:B------:R-:W-:-:S02]  /*1f70*/  LOP3.LUT R17, RZ, R8, RZ, 0x33, !PT ;  /* 0x00000008ff117212 */ /* 0x000fc400078e33ff */
[----:B------:R-:W-:Y:S02]  /*1f80*/  IADD3.X R16, P1, PT, RZ, R16, RZ, P0, !PT ;  /* 0x00000010ff107210 */ /* 0x000fe4000073e4ff */
[----:B------:R-:W-:-:S03]  /*1f90*/  ISETP.GT.U32.AND P3, PT, R15, -0x1, PT ;  /* 0xffffffff0f00780c */ /* 0x000fc60003f64070 */
[----:B------:R-:W-:Y:S01]  /*1fa0*/  IMAD.X R17, RZ, RZ, R17, P1 ;  /* 0x000000ffff117224 */ /* 0x000fe200008e0611 */
[----:B------:R-:W-:-:S04]  /*1fb0*/  ISETP.GT.AND.EX P0, PT, R8, -0x1, PT, P3 ;  /* 0xffffffff0800780c */ /* 0x000fc80003f04330 */
[----:B------:R-:W-:Y:S02]  /*1fc0*/  SEL R17, R8, R17, P0 ;  /* 0x0000001108117207 */ /* 0x000fe40000000000 */
[----:B------:R-:W-:Y:S02]  /*1fd0*/  SEL R18, R15, R16, P0 ;  /* 0x000000100f127207 */ /* 0x000fe40000000000 */
[----:B------:R-:W-:-:S04]  /*1fe0*/  ISETP.NE.U32.AND P1, PT, R17, RZ, PT ;  /* 0x000000ff1100720c */ /* 0x000fc80003f25070 */
[----:B------:R-:W-:Y:S01]  /*1ff0*/  SEL R15, R18, R17, !P1 ;  /* 0x00000011120f7207 */ /* 0x000fe20004800000 */
[----:B------:R-:W-:-:S05]  /*2000*/  @!P0 IMAD.MOV R12, RZ, RZ, -R12 ;  /* 0x000000ffff0c8224 */ /* 0x000fca00078e0a0c */
[----:B------:R-:W0:Y:S02]  /*2010*/  FLO.U32 R15, R15 ;  /* 0x0000000f000f7300 */ /* 0x000e2400000e0000 */
[C---:B0-----:R-:W-:Y:S02]  /*2020*/  IADD3 R19, PT, PT, -R15.reuse, 0x1f, RZ ;  /* 0x0000001f0f137810 */ /* 0x041fe40007ffe1ff */
[----:B------:R-:W-:-:S03]  /*2030*/  IADD3 R16, PT, PT, -R15, 0x3f, RZ ;  /* 0x0000003f0f107810 */ /* 0x000fc60007ffe1ff */
[----:B------:R-:W-:Y:S01]  /*2040*/  @P1 IMAD.MOV R16, RZ, RZ, R19 ;  /* 0x000000ffff101224 */ /* 0x000fe200078e0213 */
[----:B------:R-:W-:-:S04]  /*2050*/  SEL R19, R14, R13, P0 ;  /* 0x0000000d0e137207 */ /* 0x000fc80000000000 */
[----:B------:R-:W-:-:S13]  /*2060*/  ISETP.NE.AND P1, PT, R16, RZ, PT ;  /* 0x000000ff1000720c */ /* 0x000fda0003f25270 */
[----:B------:R-:W-:Y:S05]  /*2070*/  @!P1 BRA `(.L_x_62) ;  /* 0x0000000000289947 */ /* 0x000fea0003800000 */
[----:B------:R-:W-:Y:S02]  /*2080*/  LOP3.LUT R13, R16, 0x3f, RZ, 0xc0, !PT ;  /* 0x0000003f100d7812 */ /* 0x000fe400078ec0ff */
[--C-:B------:R-:W-:Y:S02]  /*2090*/  SHF.R.U64 R15, R12, 0x1, R19.reuse ;  /* 0x000000010c0f7819 */ /* 0x100fe40000001213 */
[----:B------:R-:W-:Y:S02]  /*20a0*/  SHF.R.U32.HI R19, RZ, 0x1, R19 ;  /* 0x00000001ff137819 */ /* 0x000fe40000011613 */
[----:B------:R-:W-:Y:S02]  /*20b0*/  LOP3.LUT R12, R16, 0x3f, RZ, 0xc, !PT ;  /* 0x0000003f100c7812 */ /* 0x000fe400078e0cff */
[CC--:B------:R-:W-:Y:S02]  /*20c0*/  SHF.L.U64.HI R17, R18.reuse, R13.reuse, R17 ;  /* 0x0000000d12117219 */ /* 0x0c0fe40000010211 */
[----:B------:R-:W-:-:S02]  /*20d0*/  SHF.L.U32 R13, R18, R13, RZ ;  /* 0x0000000d120d7219 */ /* 0x000fc400000006ff */
[-CC-:B------:R-:W-:Y:S02]  /*20e0*/  SHF.R.U64 R18, R15, R12.reuse, R19.reuse ;  /* 0x0000000c0f127219 */ /* 0x180fe40000001213 */
[----:B------:R-:W-:Y:S02]  /*20f0*/  SHF.R.U32.HI R12, RZ, R12, R19 ;  /* 0x0000000cff0c7219 */ /* 0x000fe40000011613 */
[----:B------:R-:W-:Y:S02]  /*2100*/  LOP3.LUT R18, R13, R18, RZ, 0xfc, !PT ;  /* 0x000000120d127212 */ /* 0x000fe400078efcff */
[----:B------:R-:W-:-:S07]  /*2110*/  LOP3.LUT R17, R17, R12, RZ, 0xfc, !PT ;  /* 0x0000000c11117212 */ /* 0x000fce00078efcff */
.L_x_62:
[----:B------:R-:W-:Y:S05]  /*2120*/  BSYNC.RECONVERGENT B4 ;  /* 0x0000000000047941 */ /* 0x000fea0003800200 */
.L_x_61:
[----:B------:R-:W-:-:S04]  /*2130*/  IMAD.WIDE.U32 R14, R18, 0x2168c235, RZ ;  /* 0x2168c235120e7825 */ /* 0x000fc800078e00ff */
[----:B------:R-:W-:Y:S01]  /*2140*/  IMAD.MOV.U32 R12, RZ, RZ, R15 ;  /* 0x000000ffff0c7224 */ /* 0x000fe200078e000f */
[----:B------:R-:W-:Y:S01]  /*2150*/  IADD3 RZ, P1, PT, R14, R14, RZ ;  /* 0x0000000e0eff7210 */ /* 0x000fe20007f3e0ff */
[----:B------:R-:W-:Y:S02]  /*2160*/  IMAD.MOV.U32 R13, RZ, RZ, RZ ;  /* 0x000000ffff0d7224 */ /* 0x000fe400078e00ff */
[----:B------:R-:W-:-:S04]  /*2170*/  IMAD.HI.U32 R15, R17, -0x36f0255e, RZ ;  /* 0xc90fdaa2110f7827 */ /* 0x000fc800078e00ff */
[----:B------:R-:W-:-:S04]  /*2180*/  IMAD.WIDE.U32 R12, R18, -0x36f0255e, R12 ;  /* 0xc90fdaa2120c7825 */ /* 0x000fc800078e000c */
[----:B------:R-:W-:-:S04]  /*2190*/  IMAD.WIDE.U32 R12, P3, R17, 0x2168c235, R12 ;  /* 0x2168c235110c7825 */ /* 0x000fc8000786000c */
[----:B------:R-:W-:Y:S01]  /*21a0*/  IMAD R17, R17, -0x36f0255e, RZ ;  /* 0xc90fdaa211117824 */ /* 0x000fe200078e02ff */
[----:B------:R-:W-:Y:S01]  /*21b0*/  IADD3.X RZ, P1, PT, R12, R12, RZ, P1, !PT ;  /* 0x0000000c0cff7210 */ /* 0x000fe20000f3e4ff */
[----:B------:R-:W-:-:S03]  /*21c0*/  IMAD.X R14, RZ, RZ, R15, P3 ;  /* 0x000000ffff0e7224 */ /* 0x000fc600018e060f */
[----:B------:R-:W-:-:S04]  /*21d0*/  IADD3 R13, P3, PT, R17, R13, RZ ;  /* 0x0000000d110d7210 */ /* 0x000fc80007f7e0ff */
[C---:B------:R-:W-:Y:S01]  /*21e0*/  ISETP.GT.U32.AND P4, PT, R13.reuse, RZ, PT ;  /* 0x000000ff0d00720c */ /* 0x040fe20003f84070 */
[----:B------:R-:W-:Y:S01]  /*21f0*/  IMAD.X R14, RZ, RZ, R14, P3 ;  /* 0x000000ffff0e7224 */ /* 0x000fe200018e060e */
[----:B------:R-:W-:-:S04]  /*2200*/  IADD3.X R12, P3, PT, R13, R13, RZ, P1, !PT ;  /* 0x0000000d0d0c7210 */ /* 0x000fc80000f7e4ff */
[C---:B------:R-:W-:Y:S01]  /*2210*/  ISETP.GT.AND.EX P1, PT, R14.reuse, RZ, PT, P4 ;  /* 0x000000ff0e00720c */ /* 0x040fe20003f24340 */
[----:B------:R-:W-:-:S03]  /*2220*/  IMAD.X R15, R14, 0x1, R14, P3 ;  /* 0x000000010e0f7824 */ /* 0x000fc600018e060e */
[----:B------:R-:W-:Y:S02]  /*2230*/  SEL R12, R12, R13, P1 ;  /* 0x0000000d0c0c7207 */ /* 0x000fe40000800000 */
[----:B------:R-:W-:Y:S02]  /*2240*/  SEL R13, R15, R14, P1 ;  /* 0x0000000e0f0d7207 */ /* 0x000fe40000800000 */
[----:B------:R-:W-:Y:S02]  /*2250*/  IADD3 R38, P3, PT, R12, 0x1, RZ ;  /* 0x000000010c267810 */ /* 0x000fe40007f7e0ff */
[----:B------:R-:W-:Y:S02]  /*2260*/  SEL R15, RZ, 0xffffffff, !P1 ;  /* 0xffffffffff0f7807 */ /* 0x000fe40004800000 */
[----:B------:R-:W-:Y:S01]  /*2270*/  LOP3.LUT P1, R12, R20, 0x80000000, RZ, 0xc0, !PT ;  /* 0x80000000140c7812 */ /* 0x000fe2000782c0ff */
[----:B------:R-:W-:Y:S02]  /*2280*/  IMAD.X R13, RZ, RZ, R13, P3 ;  /* 0x000000ffff0d7224 */ /* 0x000fe400018e060d */
[----:B------:R-:W-:Y:S01]  /*2290*/  IMAD.IADD R16, R15, 0x1, -R16 ;  /* 0x000000010f107824 */ /* 0x000fe200078e0a10 */
[----:B------:R-:W-:-:S02]  /*22a0*/  SHF.R.U32.HI R15, RZ, 0x1e, R9 ;  /* 0x0000001eff0f7819 */ /* 0x000fc40000011609 */
[----:B------:R-:W-:Y:S01]  /*22b0*/  SHF.R.U64 R38, R38, 0xa, R13 ;  /* 0x0000000a26267819 */ /* 0x000fe2000000120d */
[----:B------:R-:W-:Y:S01]  /*22c0*/  IMAD.SHL.U32 R9, R16, 0x100000, RZ ;  /* 0x0010000010097824 */ /* 0x000fe200078e00ff */
[----:B------:R-:W-:Y:S02]  /*22d0*/  LEA.HI R8, R8, R15, RZ, 0x1 ;  /* 0x0000000f08087211 */ /* 0x000fe400078f08ff */
[----:B------:R-:W-:Y:S02]  /*22e0*/  IADD3 R38, P3, PT, R38, 0x1, RZ ;  /* 0x0000000126267810 */ /* 0x000fe40007f7e0ff */
[----:B------:R-:W-:Y:S01]  /*22f0*/  @!P0 LOP3.LUT R12, R12, 0x80000000, RZ, 0x3c, !PT ;  /* 0x800000000c0c8812 */ /* 0x000fe200078e3cff */
[----:B------:R-:W-:Y:S01]  /*2300*/  @P1 IMAD.MOV R8, RZ, RZ, -R8 ;  /* 0x000000ffff081224 */ /* 0x000fe200078e0a08 */
[----:B------:R-:W-:-:S04]  /*2310*/  LEA.HI.X R13, R13, RZ, RZ, 0x16, P3 ;  /* 0x000000ff0d0d7211 */ /* 0x000fc800018fb4ff */
[--C-:B------:R-:W-:Y:S02]  /*2320*/  SHF.R.U64 R38, R38, 0x1, R13.reuse ;  /* 0x0000000126267819 */ /* 0x100fe4000000120d */
[----:B------:R-:W-:Y:S02]  /*2330*/  SHF.R.U32.HI R14, RZ, 0x1, R13 ;  /* 0x00000001ff0e7819 */ /* 0x000fe4000001160d */
[----:B------:R-:W-:-:S04]  /*2340*/  IADD3 R38, P3, P4, RZ, RZ, R38 ;  /* 0x000000ffff267210 */ /* 0x000fc80007c7e026 */
[----:B------:R-:W-:-:S04]  /*2350*/  IADD3.X R9, PT, PT, R9, 0x3fe00000, R14, P3, P4 ;  /* 0x3fe0000009097810 */ /* 0x000fc80001fe840e */
[----:B------:R-:W-:-:S07]  /*2360*/  LOP3.LUT R15, R9, R12, RZ, 0xfc, !PT ;  /* 0x0000000c090f7212 */ /* 0x000fce00078efcff */
.L_x_56:
[----:B------:R-:W-:Y:S02]  /*2370*/  IMAD.MOV.U32 R20, RZ, RZ, R8 ;  /* 0x000000ffff147224 */ /* 0x000fe400078e0008 */
[----:B------:R-:W-:Y:S02]  /*2380*/  IMAD.MOV.U32 R8, RZ, RZ, R22 ;  /* 0x000000ffff087224 */ /* 0x000fe400078e0016 */
[----:B------:R-:W-:Y:S02]  /*2390*/  IMAD.MOV.U32 R9, RZ, RZ, 0x0 ;  /* 0x00000000ff097424 */ /* 0x000fe400078e00ff */
[----:B------:R-:W-:Y:S02]  /*23a0*/  IMAD.MOV.U32 R39, RZ, RZ, R15 ;  /* 0x000000ffff277224 */ /* 0x000fe400078e000f */
[----:B------:R-:W-:Y:S05]  /*23b0*/  RET.REL.NODEC R8 `(kernel_fdshift_double) ;  /* 0xffffffdc08107950 */ /* 0x000fea0003c3ffff */
.L_x_63:
        /* <DEDUP_REMOVED lines=12> */
.L_x_114:


//--------------------- .text.kernel_calcNumDenom_pixels_float --------------------------
	.section	.text.kernel_calcNumDenom_pixels_float,"ax",@progbits
	.align	128
        .global         kernel_calcNumDenom_pixels_float
        .type           kernel_calcNumDenom_pixels_float,@function
        .size           kernel_calcNumDenom_pixels_float,(.L_x_117 - kernel_calcNumDenom_pixels_float)
        .other          kernel_calcNumDenom_pixels_float,@"STO_CUDA_ENTRY STV_DEFAULT"
kernel_calcNumDenom_pixels_float:
.text.kernel_calcNumDenom_pixels_float:
[----:B------:R-:W-:Y:S01]  /*0000*/  LDC R1, c[0x0][0x37c] ;  /* 0x0000df00ff017b82 */ /* 0x000fe20000000800 */
[----:B------:R-:W0:Y:S01]  /*0010*/  S2R R4, SR_TID.Z ;  /* 0x0000000000047919 */ /* 0x000e220000002300 */
[----:B------:R-:W1:Y:S06]  /*0020*/  LDCU UR5, c[0x0][0x360] ;  /* 0x00006c00ff0577ac */ /* 0x000e6c0008000800 */
[----:B------:R-:W2:Y:S01]  /*0030*/  LDC R6, c[0x0][0x364] ;  /* 0x0000d900ff067b82 */ /* 0x000ea20000000800 */
[----:B------:R-:W2:Y:S01]  /*0040*/  S2R R3, SR_TID.Y ;  /* 0x0000000000037919 */ /* 0x000ea20000002200 */
[----:B------:R-:W3:Y:S06]  /*0050*/  LDCU.64 UR8, c[0x0][0x3d0] ;  /* 0x00007a00ff0877ac */ /* 0x000eec0008000a00 */
[----:B------:R-:W0:Y:S08]  /*0060*/  S2UR UR6, SR_CTAID.Z ;  /* 0x00000000000679c3 */ /* 0x000e300000002700 */
[----:B------:R-:W0:Y:S08]  /*0070*/  LDC R7, c[0x0][0x368] ;  /* 0x0000da00ff077b82 */ /* 0x000e300000000800 */
[----:B------:R-:W2:Y:S01]  /*0080*/  S2UR UR4, SR_CTAID.Y ;  /* 0x00000000000479c3 */ /* 0x000ea20000002600 */
[----:B0-----:R-:W-:-:S05]  /*0090*/  IMAD R4, R7, UR6, R4 ;  /* 0x0000000607047c24 */ /* 0x001fca000f8e0204 */
[----:B---3--:R-:W-:Y:S01]  /*00a0*/  ISETP.GE.U32.AND P0, PT, R4, UR8, PT ;  /* 0x0000000804007c0c */ /* 0x008fe2000bf06070 */
[----:B--2---:R-:W-:-:S03]  /*00b0*/  IMAD R0, R6, UR4, R3 ;  /* 0x0000000406007c24 */ /* 0x004fc6000f8e0203 */
[----:B------:R-:W-:-:S13]  /*00c0*/  ISETP.GE.U32.AND.EX P0, PT, RZ, UR9, PT, P0 ;  /* 0x00000009ff007c0c */ /* 0x000fda000bf06100 */
[----:B-1----:R-:W-:Y:S05]  /*00d0*/  @P0 EXIT ;  /* 0x000000000000094d */ /* 0x002fea0003800000 */
[----:B------:R-:W0:Y:S01]  /*00e0*/  S2R R3, SR_CTAID.X ;  /* 0x0000000000037919 */ /* 0x000e220000002500 */
[----:B------:R-:W0:Y:S01]  /*00f0*/  LDCU UR4, c[0x0][0x370] ;  /* 0x00006e00ff0477ac */ /* 0x000e220008000800 */
[----:B------:R-:W1:Y:S01]  /*0100*/  S2R R5, SR_TID.X ;  /* 0x0000000000057919 */ /* 0x000e620000002100 */
[----:B------:R-:W2:Y:S01]  /*0110*/  LDCU UR6, c[0x0][0x374] ;  /* 0x00006e80ff0677ac */ /* 0x000ea20008000800 */
[----:B------:R-:W3:Y:S01]  /*0120*/  LDCU UR7, c[0x0][0x378] ;  /* 0x00006f00ff0777ac */ /* 0x000ee20008000800 */
[----:B------:R-:W4:Y:S01]  /*0130*/  LDCU.64 UR8, c[0x0][0x358] ;  /* 0x00006b00ff0877ac */ /* 0x000f220008000a00 */
[----:B---3--:R-:W-:Y:S01]  /*0140*/  IMAD R7, R7, UR7, RZ ;  /* 0x0000000707077c24 */ /* 0x008fe2000f8e02ff */
[C---:B0-----:R-:W-:Y:S01]  /*0150*/  IADD3 R2, PT, PT, R3.reuse, UR4, RZ ;  /* 0x0000000403027c10 */ /* 0x041fe2000fffe0ff */
[----:B------:R-:W-:Y:S02]  /*0160*/  UIMAD UR4, UR5, UR4, URZ ;  /* 0x00000004050472a4 */ /* 0x000fe4000f8e02ff */
[----:B-1----:R-:W-:-:S02]  /*0170*/  IMAD R3, R3, UR5, R5 ;  /* 0x0000000503037c24 */ /* 0x002fc4000f8e0205 */
[----:B------:R-:W-:Y:S02]  /*0180*/  IMAD R2, R2, UR5, R5 ;  /* 0x0000000502027c24 */ /* 0x000fe4000f8e0205 */
[----:B--2-4-:R-:W-:-:S07]  /*0190*/  IMAD R5, R6, UR6, RZ ;  /* 0x0000000606057c24 */ /* 0x014fce000f8e02ff */
.L_x_70:
[----:B0-----:R-:W0:Y:S01]  /*01a0*/  LDCU.64 UR6, c[0x0][0x3c8] ;  /* 0x00007900ff0677ac */ /* 0x001e220008000a00 */
[----:B------:R-:W-:Y:S01]  /*01b0*/  BSSY.RECONVERGENT B0, `(.L_x_64) ;  /* 0x000004f000007945 */ /* 0x000fe20003800200 */
[----:B0-----:R-:W-:-:S04]  /*01c0*/  ISETP.GE.U32.AND P0, PT, R0, UR6, PT ;  /* 0x0000000600007c0c */ /* 0x001fc8000bf06070 */
[----:B------:R-:W-:-:S13]  /*01d0*/  ISETP.GE.U32.AND.EX P0, PT, RZ, UR7, PT, P0 ;  /* 0x00000007ff007c0c */ /* 0x000fda000bf06100 */
[----:B------:R-:W-:Y:S05]  /*01e0*/  @P0 BRA `(.L_x_65) ;  /* 0x00000004002c0947 */ /* 0x000fea0003800000 */
[----:B------:R-:W-:-:S07]  /*01f0*/  MOV R6, R0 ;  /* 0x0000000000067202 */ /* 0x000fce0000000f00 */
.L_x_69:
[----:B0-----:R-:W0:Y:S01]  /*0200*/  LDC.64 R8, c[0x0][0x3c0] ;  /* 0x0000f000ff087b82 */ /* 0x001e220000000a00 */
[----:B------:R-:W-:Y:S01]  /*0210*/  SHF.R.S32.HI R10, RZ, 0x1f, R3 ;  /* 0x0000001fff0a7819 */ /* 0x000fe20000011403 */
[----:B------:R-:W-:Y:S01]  /*0220*/  BSSY.RECONVERGENT B1, `(.L_x_66) ;  /* 0x0000041000017945 */ /* 0x000fe20003800200 */
[----:B0-----:R-:W-:-:S04]  /*0230*/  ISETP.GE.U32.AND P0, PT, R3, R8, PT ;  /* 0x000000080300720c */ /* 0x001fc80003f06070 */
[----:B------:R-:W-:-:S13]  /*0240*/  ISETP.GE.U32.AND.EX P0, PT, R10, R9, PT, P0 ;  /* 0x000000090a00720c */ /* 0x000fda0003f06100 */
[----:B------:R-:W-:Y:S05]  /*0250*/  @P0 BRA `(.L_x_67) ;  /* 0x0000000000f40947 */ /* 0x000fea0003800000 */
[----:B------:R-:W0:Y:S01]  /*0260*/  LDCU UR6, c[0x0][0x3c8] ;  /* 0x00007900ff0677ac */ /* 0x000e220008000800 */
[----:B------:R-:W-:Y:S01]  /*0270*/  MOV R27, R2 ;  /* 0x00000002001b7202 */ /* 0x000fe20000000f00 */
[----:B------:R-:W1:Y:S01]  /*0280*/  LDCU UR5, c[0x0][0x3d8] ;  /* 0x00007b00ff0577ac */ /* 0x000e620008000800 */
[----:B0-----:R-:W-:-:S04]  /*0290*/  IMAD R10, R4, UR6, R6 ;  /* 0x00000006040a7c24 */ /* 0x001fc8000f8e0206 */
[----:B-1----:R-:W-:-:S07]  /*02a0*/  IMAD R25, R10, UR5, R3 ;  /* 0x000000050a197c24 */ /* 0x002fce000f8e0203 */
.L_x_68:
[----:B0-----:R-:W0:Y:S08]  /*02b0*/  LDC.64 R10, c[0x0][0x380] ;  /* 0x0000e000ff0a7b82 */ /* 0x001e300000000a00 */
[----:B------:R-:W1:Y:S08]  /*02c0*/  LDC.64 R12, c[0x0][0x398] ;  /* 0x0000e600ff0c7b82 */ /* 0x000e700000000a00 */
[----:B------:R-:W2:Y:S01]  /*02d0*/  LDC.64 R20, c[0x0][0x3a0] ;  /* 0x0000e800ff147b82 */ /* 0x000ea20000000a00 */
[----:B0-----:R-:W-:-:S07]  /*02e0*/  IMAD.WIDE R10, R25, 0x8, R10 ;  /* 0x00000008190a7825 */ /* 0x001fce00078e020a */
[----:B------:R-:W0:Y:S01]  /*02f0*/  LDC.64 R18, c[0x0][0x390] ;  /* 0x0000e400ff127b82 */ /* 0x000e220000000a00 */
[----:B------:R-:W3:Y:S01]  /*0300*/  LDG.E.64 R10, desc[UR8][R10.64] ;  /* 0x000000080a0a7981 */ /* 0x000ee2000c1e1b00 */
[----:B-1----:R-:W-:-:S06]  /*0310*/  IMAD.WIDE R12, R25, 0x8, R12 ;  /* 0x00000008190c7825 */ /* 0x002fcc00078e020c */
[----:B------:R-:W1:Y:S01]  /*0320*/  LDC.64 R14, c[0x0][0x388] ;  /* 0x0000e200ff0e7b82 */ /* 0x000e620000000a00 */
[----:B------:R-:W4:Y:S01]  /*0330*/  LDG.E.64 R12, desc[UR8][R12.64] ;  /* 0x000000080c0c7981 */ /* 0x000f22000c1e1b00 */
[----:B--2---:R-:W-:-:S06]  /*0340*/  IMAD.WIDE R20, R25, 0x8, R20 ;  /* 0x0000000819147825 */ /* 0x004fcc00078e0214 */
[----:B------:R-:W2:Y:S01]  /*0350*/  LDC.64 R16, c[0x0][0x3a8] ;  /* 0x0000ea00ff107b82 */ /* 0x000ea20000000a00 */
[----:B------:R-:W5:Y:S01]  /*0360*/  LDG.E.64 R20, desc[UR8][R20.64] ;  /* 0x0000000814147981 */ /* 0x000f62000c1e1b00 */
[----:B0-----:R-:W-:-:S05]  /*0370*/  IMAD.WIDE R18, R25, 0x8, R18 ;  /* 0x0000000819127825 */ /* 0x001fca00078e0212 */
[----:B------:R-:W5:Y:S01]  /*0380*/  LDG.E.64 R22, desc[UR8][R18.64] ;  /* 0x0000000812167981 */ /* 0x000f62000c1e1b00 */
[----:B-1----:R-:W-:-:S04]  /*0390*/  IMAD.WIDE R14, R25, 0x8, R14 ;  /* 0x00000008190e7825 */ /* 0x002fc800078e020e */
[----:B--2---:R-:W-:-:S04]  /*03a0*/  IMAD.WIDE R16, R25, 0x8, R16 ;  /* 0x0000000819107825 */ /* 0x004fc800078e0210 */
[----:B---3--:R-:W-:-:S04]  /*03b0*/  FADD R29, R11, R11 ;  /* 0x0000000b0b1d7221 */ /* 0x008fc80000000000 */
[----:B------:R-:W-:Y:S01]  /*03c0*/  FFMA R29, RZ, R10, R29 ;  /* 0x0000000aff1d7223 */ /* 0x000fe2000000001d */
[----:B------:R-:W-:-:S04]  /*03d0*/  FADD R10, R10, R10 ;  /* 0x0000000a0a0a7221 */ /* 0x000fc80000000000 */
[----:B------:R-:W-:Y:S01]  /*03e0*/  FFMA R11, RZ, R11, -R10 ;  /* 0x0000000bff0b7223 */ /* 0x000fe2000000080a */
[C---:B----4-:R-:W-:Y:S01]  /*03f0*/  FMUL R10, R29.reuse, R12 ;  /* 0x0000000c1d0a7220 */ /* 0x050fe20000400000 */
[----:B------:R-:W-:-:S03]  /*0400*/  FMUL R24, R29, R13 ;  /* 0x0000000d1d187220 */ /* 0x000fc60000400000 */
[C---:B------:R-:W-:Y:S01]  /*0410*/  FFMA R26, R11.reuse, R13, R10 ;  /* 0x0000000d0b1a7223 */ /* 0x040fe2000000000a */
[----:B------:R-:W-:Y:S02]  /*0420*/  FFMA R24, R11, R12, -R24 ;  /* 0x0000000c0b187223 */ /* 0x000fe40000000818 */
[----:B------:R-:W2:Y:S04]  /*0430*/  LDG.E.64 R10, desc[UR8][R14.64] ;  /* 0x000000080e0a7981 */ /* 0x000ea8000c1e1b00 */
[----:B------:R-:W2:Y:S01]  /*0440*/  LDG.E.64 R12, desc[UR8][R16.64] ;  /* 0x00000008100c7981 */ /* 0x000ea2000c1e1b00 */
[C---:B-----5:R-:W-:Y:S01]  /*0450*/  FMUL R29, R23.reuse, R21 ;  /* 0x00000015171d7220 */ /* 0x060fe20000400000 */
[----:B------:R-:W-:-:S03]  /*0460*/  FMUL R28, R23, R20 ;  /* 0x00000014171c7220 */ /* 0x000fc60000400000 */
[C---:B------:R-:W-:Y:S01]  /*0470*/  FFMA R29, R22.reuse, R20, R29 ;  /* 0x00000014161d7223 */ /* 0x040fe2000000001d */
[----:B------:R-:W-:Y:S02]  /*0480*/  FFMA R23, R22, R21, -R28 ;  /* 0x0000001516177223 */ /* 0x000fe4000000081c */
[----:B------:R-:W0:Y:S01]  /*0490*/  LDC.64 R20, c[0x0][0x3b0] ;  /* 0x0000ec00ff147b82 */ /* 0x000e220000000a00 */
[----:B------:R-:W-:Y:S01]  /*04a0*/  FADD R24, R24, R29 ;  /* 0x0000001d18187221 */ /* 0x000fe20000000000 */
[----:B0-----:R-:W-:-:S04]  /*04b0*/  IMAD.WIDE R20, R25, 0x8, R20 ;  /* 0x0000000819147825 */ /* 0x001fc800078e0214 */
[CC--:B--2---:R-:W-:Y:S01]  /*04c0*/  FMUL R29, R11.reuse, R13.reuse ;  /* 0x0000000d0b1d7220 */ /* 0x0c4fe20000400000 */
[-C--:B------:R-:W-:Y:S01]  /*04d0*/  FMUL R22, R11, R12.reuse ;  /* 0x0000000c0b167220 */ /* 0x080fe20000400000 */
[----:B------:R-:W-:Y:S02]  /*04e0*/  FADD R11, R26, R23 ;  /* 0x000000171a0b7221 */ /* 0x000fe40000000000 */
[C---:B------:R-:W-:Y:S01]  /*04f0*/  FFMA R29, R10.reuse, R12, R29 ;  /* 0x0000000c0a1d7223 */ /* 0x040fe2000000001d */
[----:B------:R-:W-:Y:S02]  /*0500*/  FFMA R22, R10, R13, -R22 ;  /* 0x0000000d0a167223 */ /* 0x000fe40000000816 */
[----:B------:R-:W0:Y:S01]  /*0510*/  LDC.64 R12, c[0x0][0x3b8] ;  /* 0x0000ee00ff0c7b82 */ /* 0x000e220000000a00 */
[----:B------:R-:W-:Y:S01]  /*0520*/  FADD R10, R24, R29 ;  /* 0x0000001d180a7221 */ /* 0x000fe20000000000 */
[----:B------:R-:W-:-:S05]  /*0530*/  FADD R11, R11, R22 ;  /* 0x000000160b0b7221 */ /* 0x000fca0000000000 */
[----:B------:R1:W-:Y:S04]  /*0540*/  STG.E.64 desc[UR8][R20.64], R10 ;  /* 0x0000000a14007986 */ /* 0x0003e8000c101b08 */
[----:B------:R-:W2:Y:S04]  /*0550*/  LDG.E.64 R18, desc[UR8][R18.64] ;  /* 0x0000000812127981 */ /* 0x000ea8000c1e1b00 */
[----:B------:R-:W2:Y:S01]  /*0560*/  LDG.E.64 R16, desc[UR8][R16.64] ;  /* 0x0000000810107981 */ /* 0x000ea2000c1e1b00 */
[----:B------:R-:W-:Y:S01]  /*0570*/  ISETP.GE.U32.AND P0, PT, R27, R8, PT ;  /* 0x000000081b00720c */ /* 0x000fe20003f06070 */
[----:B0-----:R-:W-:Y:S01]  /*0580*/  IMAD.WIDE R12, R25, 0x8, R12 ;  /* 0x00000008190c7825 */ /* 0x001fe200078e020c */
[----:B-1----:R-:W-:-:S04]  /*0590*/  SHF.R.S32.HI R10, RZ, 0x1f, R27 ;  /* 0x0000001fff0a7819 */ /* 0x002fc8000001141b */
[----:B------:R-:W-:Y:S02]  /*05a0*/  ISETP.GE.U32.AND.EX P0, PT, R10, R9, PT, P0 ;  /* 0x000000090a00720c */ /* 0x000fe40003f06100 */
[----:B------:R-:W-:Y:S02]  /*05b0*/  IADD3 R27, PT, PT, R27, UR4, RZ ;  /* 0x000000041b1b7c10 */ /* 0x000fe4000fffe0ff */
[----:B------:R-:W-:Y:S01]  /*05c0*/  IADD3 R25, PT, PT, R25, UR4, RZ ;  /* 0x0000000419197c10 */ /* 0x000fe2000fffe0ff */
[C---:B--2---:R-:W-:Y:S01]  /*05d0*/  FMUL R15, R19.reuse, R17 ;  /* 0x00000011130f7220 */ /* 0x044fe20000400000 */
[----:B------:R-:W-:-:S03]  /*05e0*/  FMUL R22, R19, R16 ;  /* 0x0000001013167220 */ /* 0x000fc60000400000 */
[C---:B------:R-:W-:Y:S01]  /*05f0*/  FFMA R14, R18.reuse, R16, R15 ;  /* 0x00000010120e7223 */ /* 0x040fe2000000000f */
[----:B------:R-:W-:-:S05]  /*0600*/  FFMA R15, R18, R17, -R22 ;  /* 0x00000011120f7223 */ /* 0x000fca0000000816 */
[----:B------:R0:W-:Y:S01]  /*0610*/  STG.E.64 desc[UR8][R12.64], R14 ;  /* 0x0000000e0c007986 */ /* 0x0001e2000c101b08 */
[----:B------:R-:W-:Y:S05]  /*0620*/  @!P0 BRA `(.L_x_68) ;  /* 0xfffffffc00208947 */ /* 0x000fea000383ffff */
.L_x_67:
[----:B------:R-:W-:Y:S05]  /*0630*/  BSYNC.RECONVERGENT B1 ;  /* 0x0000000000017941 */ /* 0x000fea0003800200 */
.L_x_66:
[----:B------:R-:W1:Y:S01]  /*0640*/  LDCU.64 UR6, c[0x0][0x3c8] ;  /* 0x00007900ff0677ac */ /* 0x000e620008000a00 */
[----:B------:R-:W-:-:S04]  /*0650*/  IADD3 R6, PT, PT, R5, R6, RZ ;  /* 0x0000000605067210 */ /* 0x000fc80007ffe0ff */
[----:B------:R-:W-:Y:S02]  /*0660*/  SHF.R.S32.HI R8, RZ, 0x1f, R6 ;  /* 0x0000001fff087819 */ /* 0x000fe40000011406 */
[----:B-1----:R-:W-:-:S04]  /*0670*/  ISETP.GE.U32.AND P0, PT, R6, UR6, PT ;  /* 0x0000000606007c0c */ /* 0x002fc8000bf06070 */
[----:B------:R-:W-:-:S13]  /*0680*/  ISETP.GE.U32.AND.EX P0, PT, R8, UR7, PT, P0 ;  /* 0x0000000708007c0c */ /* 0x000fda000bf06100 */
[----:B------:R-:W-:Y:S05]  /*0690*/  @!P0 BRA `(.L_x_69) ;  /* 0xfffffff800d88947 */ /* 0x000fea000383ffff */
.L_x_65:
[----:B------:R-:W-:Y:S05]  /*06a0*/  BSYNC.RECONVERGENT B0 ;  /* 0x0000000000007941 */ /* 0x000fea0003800200 */
.L_x_64:
[----:B------:R-:W1:Y:S01]  /*06b0*/  LDCU.64 UR6, c[0x0][0x3d0] ;  /* 0x00007a00ff0677ac */ /* 0x000e620008000a00 */
[----:B------:R-:W-:-:S04]  /*06c0*/  IADD3 R4, PT, PT, R7, R4, RZ ;  /* 0x0000000407047210 */ /* 0x000fc80007ffe0ff */
[----:B------:R-:W-:Y:S02]  /*06d0*/  SHF.R.S32.HI R6, RZ, 0x1f, R4 ;  /* 0x0000001fff067819 */ /* 0x000fe40000011404 */
[----:B-1----:R-:W-:-:S04]  /*06e0*/  ISETP.GE.U32.AND P0, PT, R4, UR6, PT ;  /* 0x0000000604007c0c */ /* 0x002fc8000bf06070 */
[----:B------:R-:W-:-:S13]  /*06f0*/  ISETP.GE.U32.AND.EX P0, PT, R6, UR7, PT, P0 ;  /* 0x0000000706007c0c */ /* 0x000fda000bf06100 */
[----:B------:R-:W-:Y:S05]  /*0700*/  @!P0 BRA `(.L_x_70) ;  /* 0xfffffff800a48947 */ /* 0x000fea000383ffff */
[----:B------:R-:W-:Y:S05]  /*0710*/  EXIT ;  /* 0x000000000000794d */ /* 0x000fea0003800000 */
.L_x_71:
        /* <DEDUP_REMOVED lines=14> */
.L_x_117:


//--------------------- .text.kernel_calcNumDenom_pixels_double --------------------------
	.section	.text.kernel_calcNumDenom_pixels_double,"ax",@progbits
	.align	128
        .global         kernel_calcNumDenom_pixels_double
        .type           kernel_calcNumDenom_pixels_double,@function
        .size           kernel_calcNumDenom_pixels_double,(.L_x_118 - kernel_calcNumDenom_pixels_double)
        .other          kernel_calcNumDenom_pixels_double,@"STO_CUDA_ENTRY STV_DEFAULT"
kernel_calcNumDenom_pixels_double:
.text.kernel_calcNumDenom_pixels_double:
[----:B------:R-:W-:Y:S01]  /*0000*/  LDC R1, c[0x0][0x37c] ;  /* 0x0000df00ff017b82 */ /* 0x000fe20000000800 */
[----:B------:R-:W0:Y:S01]  /*0010*/  S2R R0, SR_TID.Z ;  /* 0x0000000000007919 */ /* 0x000e220000002300 */
[----:B------:R-:W1:Y:S06]  /*0020*/  LDCU UR5, c[0x0][0x360] ;  /* 0x00006c00ff0577ac */ /* 0x000e6c0008000800 */
[----:B------:R-:W0:Y:S01]  /*0030*/  S2UR UR4, SR_CTAID.Z ;  /* 0x00000000000479c3 */ /* 0x000e220000002700 */
[----:B------:R-:W2:Y:S07]  /*0040*/  LDCU.64 UR6, c[0x0][0x3d0] ;  /* 0x00007a00ff0677ac */ /* 0x000eae0008000a00 */
[----:B------:R-:W0:Y:S02]  /*0050*/  LDC R21, c[0x0][0x368] ;  /* 0x0000da00ff157b82 */ /* 0x000e240000000800 */
[----:B0-----:R-:W-:-:S05]  /*0060*/  IMAD R21, R21, UR4, R0 ;  /* 0x0000000415157c24 */ /* 0x001fca000f8e0200 */
[----:B--2---:R-:W-:-:S04]  /*0070*/  ISETP.GE.U32.AND P0, PT, R21, UR6, PT ;  /* 0x0000000615007c0c */ /* 0x004fc8000bf06070 */
[----:B------:R-:W-:-:S13]  /*0080*/  ISETP.GE.U32.AND.EX P0, PT, RZ, UR7, PT, P0 ;  /* 0x00000007ff007c0c */ /* 0x000fda000bf06100 */
[----:B-1----:R-:W-:Y:S05]  /*0090*/  @P0 EXIT ;  /* 0x000000000000094d */ /* 0x002fea0003800000 */
[----:B------:R-:W0:Y:S01]  /*00a0*/  S2R R3, SR_TID.Y ;  /* 0x0000000000037919 */ /* 0x000e220000002200 */
[----:B------:R-:W1:Y:S01]  /*00b0*/  LDCU UR4, c[0x0][0x370] ;  /* 0x00006e00ff0477ac */ /* 0x000e620008000800 */
[----:B------:R-:W0:Y:S01]  /*00c0*/  S2UR UR6, SR_CTAID.Y ;  /* 0x00000000000679c3 */ /* 0x000e220000002600 */
[----:B------:R-:W2:Y:S01]  /*00d0*/  S2R R7, SR_CTAID.X ;  /* 0x0000000000077919 */ /* 0x000ea20000002500 */
[----:B------:R-:W3:Y:S01]  /*00e0*/  LDCU.64 UR8, c[0x0][0x358] ;  /* 0x00006b00ff0877ac */ /* 0x000ee20008000a00 */
[----:B------:R-:W2:Y:S05]  /*00f0*/  S2R R0, SR_TID.X ;  /* 0x0000000000007919 */ /* 0x000eaa0000002100 */
[----:B------:R-:W0:Y:S01]  /*0100*/  LDC R20, c[0x0][0x364] ;  /* 0x0000d900ff147b82 */ /* 0x000e220000000800 */
[----:B-1----:R-:W-:Y:S01]  /*0110*/  UIMAD UR4, UR5, UR4, URZ ;  /* 0x00000004050472a4 */ /* 0x002fe2000f8e02ff */
[----:B0-----:R-:W-:-:S02]  /*0120*/  IMAD R20, R20, UR6, R3 ;  /* 0x0000000614147c24 */ /* 0x001fc4000f8e0203 */
[----:B--23--:R-:W-:-:S09]  /*0130*/  IMAD R7, R7, UR5, R0 ;  /* 0x0000000507077c24 */ /* 0x00cfd2000f8e0200 */
.L_x_78:
[----:B0-----:R-:W0:Y:S01]  /*0140*/  LDCU.64 UR6, c[0x0][0x3c8] ;  /* 0x00007900ff0677ac */ /* 0x001e220008000a00 */
[----:B------:R-:W-:Y:S01]  /*0150*/  BSSY.RECONVERGENT B0, `(.L_x_72) ;  /* 0x0000055000007945 */ /* 0x000fe20003800200 */
[----:B0-----:R-:W-:-:S04]  /*0160*/  ISETP.GE.U32.AND P0, PT, R20, UR6, PT ;  /* 0x0000000614007c0c */ /* 0x001fc8000bf06070 */
[----:B------:R-:W-:-:S13]  /*0170*/  ISETP.GE.U32.AND.EX P0, PT, RZ, UR7, PT, P0 ;  /* 0x00000007ff007c0c */ /* 0x000fda000bf06100 */
[----:B------:R-:W-:Y:S05]  /*0180*/  @P0 BRA `(.L_x_73) ;  /* 0x0000000400440947 */ /* 0x000fea0003800000 */
[----:B------:R-:W-:-:S07]  /*0190*/  IMAD.MOV.U32 R6, RZ, RZ, R20 ;  /* 0x000000ffff067224 */ /* 0x000fce00078e0014 */
.L_x_77:
[----:B0-----:R-:W0:Y:S01]  /*01a0*/  LDC.64 R4, c[0x0][0x3c0] ;  /* 0x0000f000ff047b82 */ /* 0x001e220000000a00 */
[----:B------:R-:W-:Y:S01]  /*01b0*/  SHF.R.S32.HI R2, RZ, 0x1f, R7 ;  /* 0x0000001fff027819 */ /* 0x000fe20000011407 */
[----:B------:R-:W-:Y:S01]  /*01c0*/  BSSY.RECONVERGENT B1, `(.L_x_74) ;  /* 0x0000045000017945 */ /* 0x000fe20003800200 */
[----:B0-----:R-:W-:-:S04]  /*01d0*/  ISETP.GE.U32.AND P0, PT, R7, R4, PT ;  /* 0x000000040700720c */ /* 0x001fc80003f06070 */
[----:B------:R-:W-:-:S13]  /*01e0*/  ISETP.GE.U32.AND.EX P0, PT, R2, R5, PT, P0 ;  /* 0x000000050200720c */ /* 0x000fda0003f06100 */
[----:B------:R-:W-:Y:S05]  /*01f0*/  @P0 BRA `(.L_x_75) ;  /* 0x0000000400040947 */ /* 0x000fea0003800000 */
[----:B------:R-:W0:Y:S01]  /*0200*/  S2R R3, SR_CTAID.X ;  /* 0x0000000000037919 */ /* 0x000e220000002500 */
[----:B------:R-:W1:Y:S01]  /*0210*/  LDCU UR5, c[0x0][0x360] ;  /* 0x00006c00ff0577ac */ /* 0x000e620008000800 */
[----:B------:R-:W2:Y:S01]  /*0220*/  LDCU UR10, c[0x0][0x3c8] ;  /* 0x00007900ff0a77ac */ /* 0x000ea20008000800 */
[----:B------:R-:W0:Y:S01]  /*0230*/  LDCU UR6, c[0x0][0x370] ;  /* 0x00006e00ff0677ac */ /* 0x000e220008000800 */
[----:B------:R-:W3:Y:S01]  /*0240*/  LDCU UR7, c[0x0][0x3d8] ;  /* 0x00007b00ff0777ac */ /* 0x000ee20008000800 */
[----:B--2---:R-:W-:-:S04]  /*0250*/  IMAD R2, R21, UR10, R6 ;  /* 0x0000000a15027c24 */ /* 0x004fc8000f8e0206 */
[----:B---3--:R-:W-:Y:S02]  /*0260*/  IMAD R2, R2, UR7, R7 ;  /* 0x0000000702027c24 */ /* 0x008fe4000f8e0207 */
[----:B0-----:R-:W-:-:S04]  /*0270*/  VIADD R3, R3, UR6 ;  /* 0x0000000603037c36 */ /* 0x001fc80008000000 */
[----:B-1----:R-:W-:-:S07]  /*0280*/  IMAD R3, R3, UR5, R0 ;  /* 0x0000000503037c24 */ /* 0x002fce000f8e0200 */
.L_x_76:
[----:B0-----:R-:W0:Y:S08]  /*0290*/  LDC.64 R28, c[0x0][0x380] ;  /* 0x0000e000ff1c7b82 */ /* 0x001e300000000a00 */
[----:B------:R-:W1:Y:S08]  /*02a0*/  LDC.64 R12, c[0x0][0x398] ;  /* 0x0000e600ff0c7b82 */ /* 0x000e700000000a00 */
[----:B------:R-:W2:Y:S01]  /*02b0*/  LDC.64 R22, c[0x0][0x390] ;  /* 0x0000e400ff167b82 */ /* 0x000ea20000000a00 */
[----:B0-----:R-:W-:-:S07]  /*02c0*/  IMAD.WIDE R28, R2, 0x10, R28 ;  /* 0x00000010021c7825 */ /* 0x001fce00078e021c */
[----:B------:R-:W0:Y:S01]  /*02d0*/  LDC.64 R16, c[0x0][0x3a0] ;  /* 0x0000e800ff107b82 */ /* 0x000e220000000a00 */
[----:B------:R3:W4:Y:S01]  /*02e0*/  LDG.E.128 R8, desc[UR8][R28.64] ;  /* 0x000000081c087981 */ /* 0x000722000c1e1d00 */
[----:B-1----:R-:W-:-:S06]  /*02f0*/  IMAD.WIDE R12, R2, 0x10, R12 ;  /* 0x00000010020c7825 */ /* 0x002fcc00078e020c */
[----:B------:R-:W5:Y:S01]  /*0300*/  LDG.E.128 R12, desc[UR8][R12.64] ;  /* 0x000000080c0c7981 */ /* 0x000f62000c1e1d00 */
[----:B---3--:R-:W1:Y:S01]  /*0310*/  LDC.64 R28, c[0x0][0x388] ;  /* 0x0000e200ff1c7b82 */ /* 0x008e620000000a00 */
[----:B--2---:R-:W-:-:S04]  /*0320*/  IMAD.WIDE R22, R2, 0x10, R22 ;  /* 0x0000001002167825 */ /* 0x004fc800078e0216 */
[----:B0-----:R-:W-:Y:S01]  /*0330*/  IMAD.WIDE R16, R2, 0x10, R16 ;  /* 0x0000001002107825 */ /* 0x001fe200078e0210 */
[----:B----4-:R-:W-:Y:S02]  /*0340*/  DADD R24, R10, R10 ;  /* 0x000000000a187229 */ /* 0x010fe4000000000a */
[----:B------:R-:W-:-:S06]  /*0350*/  DADD R18, R8, R8 ;  /* 0x0000000008127229 */ /* 0x000fcc0000000008 */
[----:B------:R-:W-:Y:S02]  /*0360*/  DFMA R8, RZ, R8, R24 ;  /* 0x00000008ff08722b */ /* 0x000fe40000000018 */
[----:B------:R-:W-:-:S06]  /*0370*/  DFMA R10, RZ, R10, -R18 ;  /* 0x0000000aff0a722b */ /* 0x000fcc0000000812 */
[C---:B-----5:R-:W-:Y:S02]  /*0380*/  DMUL R26, R8.reuse, R14 ;  /* 0x0000000e081a7228 */ /* 0x060fe40000000000 */
[----:B------:R-:W-:-:S06]  /*0390*/  DMUL R18, R8, R12 ;  /* 0x0000000c08127228 */ /* 0x000fcc0000000000 */
[C---:B------:R-:W-:Y:S02]  /*03a0*/  DFMA R26, R10.reuse, R12, -R26 ;  /* 0x0000000c0a1a722b */ /* 0x040fe4000000081a */
[----:B------:R-:W-:Y:S01]  /*03b0*/  DFMA R18, R10, R14, R18 ;  /* 0x0000000e0a12722b */ /* 0x000fe20000000012 */
[----:B------:R-:W2:Y:S04]  /*03c0*/  LDG.E.128 R8, desc[UR8][R22.64] ;  /* 0x0000000816087981 */ /* 0x000ea8000c1e1d00 */
[----:B------:R-:W2:Y:S01]  /*03d0*/  LDG.E.128 R12, desc[UR8][R16.64] ;  /* 0x00000008100c7981 */ /* 0x000ea2000c1e1d00 */
[----:B-1----:R-:W-:Y:S01]  /*03e0*/  IMAD.WIDE R28, R2, 0x10, R28 ;  /* 0x00000010021c7825 */ /* 0x002fe200078e021c */
[C---:B--2---:R-:W-:Y:S02]  /*03f0*/  DMUL R24, R10.reuse, R14 ;  /* 0x0000000e0a187228 */ /* 0x044fe40000000000 */
[----:B------:R-:W-:-:S06]  /*0400*/  DMUL R10, R10, R12 ;  /* 0x0000000c0a0a7228 */ /* 0x000fcc0000000000 */
[C---:B------:R-:W-:Y:S02]  /*0410*/  DFMA R12, R8.reuse, R12, R24 ;  /* 0x0000000c080c722b */ /* 0x040fe40000000018 */
[----:B------:R-:W0:Y:S01]  /*0420*/  LDC.64 R24, c[0x0][0x3a8] ;  /* 0x0000ea00ff187b82 */ /* 0x000e220000000a00 */
[----:B------:R-:W-:-:S05]  /*0430*/  DFMA R10, R8, R14, -R10 ;  /* 0x0000000e080a722b */ /* 0x000fca000000080a */
[----:B------:R-:W-:-:S03]  /*0440*/  DADD R26, R26, R12 ;  /* 0x000000001a1a7229 */ /* 0x000fc6000000000c */
[----:B------:R-:W-:Y:S02]  /*0450*/  DADD R18, R18, R10 ;  /* 0x0000000012127229 */ /* 0x000fe4000000000a */
[----:B------:R-:W2:Y:S01]  /*0460*/  LDG.E.128 R8, desc[UR8][R28.64] ;  /* 0x000000081c087981 */ /* 0x000ea2000c1e1d00 */
[----:B0-----:R-:W-:-:S05]  /*0470*/  IMAD.WIDE R24, R2, 0x10, R24 ;  /* 0x0000001002187825 */ /* 0x001fca00078e0218 */
[----:B------:R-:W2:Y:S02]  /*0480*/  LDG.E.128 R12, desc[UR8][R24.64] ;  /* 0x00000008180c7981 */ /* 0x000ea4000c1e1d00 */
[C---:B--2---:R-:W-:Y:S02]  /*0490*/  DMUL R16, R10.reuse, R14 ;  /* 0x0000000e0a107228 */ /* 0x044fe40000000000 */
[----:B------:R-:W-:-:S06]  /*04a0*/  DMUL R10, R10, R12 ;  /* 0x0000000c0a0a7228 */ /* 0x000fcc0000000000 */
[C---:B------:R-:W-:Y:S02]  /*04b0*/  DFMA R16, R8.reuse, R12, R16 ;  /* 0x0000000c0810722b */ /* 0x040fe40000000010 */
[----:B------:R-:W-:Y:S01]  /*04c0*/  DFMA R14, R8, R14, -R10 ;  /* 0x0000000e080e722b */ /* 0x000fe2000000080a */
[----:B------:R-:W0:Y:S05]  /*04d0*/  LDC.64 R8, c[0x0][0x3b0] ;  /* 0x0000ec00ff087b82 */ /* 0x000e2a0000000a00 */
[----:B------:R-:W-:Y:S02]  /*04e0*/  DADD R16, R26, R16 ;  /* 0x000000001a107229 */ /* 0x000fe40000000010 */
[----:B------:R-:W-:Y:S01]  /*04f0*/  DADD R18, R18, R14 ;  /* 0x0000000012127229 */ /* 0x000fe2000000000e */
[----:B------:R-:W1:Y:S01]  /*0500*/  LDC.64 R26, c[0x0][0x3b8] ;  /* 0x0000ee00ff1a7b82 */ /* 0x000e620000000a00 */
[----:B0-----:R-:W-:-:S05]  /*0510*/  IMAD.WIDE R8, R2, 0x10, R8 ;  /* 0x0000001002087825 */ /* 0x001fca00078e0208 */
[----:B------:R0:W-:Y:S04]  /*0520*/  STG.E.128 desc[UR8][R8.64], R16 ;  /* 0x0000001008007986 */ /* 0x0001e8000c101d08 */
[----:B------:R-:W2:Y:S04]  /*0530*/  LDG.E.128 R12, desc[UR8][R24.64] ;  /* 0x00000008180c7981 */ /* 0x000ea8000c1e1d00 */
[----:B0-----:R-:W2:Y:S01]  /*0540*/  LDG.E.128 R8, desc[UR8][R22.64] ;  /* 0x0000000816087981 */ /* 0x001ea2000c1e1d00 */
[----:B-1----:R-:W-:Y:S01]  /*0550*/  IMAD.WIDE R26, R2, 0x10, R26 ;  /* 0x00000010021a7825 */ /* 0x002fe200078e021a */
[----:B------:R-:W-:-:S02]  /*0560*/  ISETP.GE.U32.AND P0, PT, R3, R4, PT ;  /* 0x000000040300720c */ /* 0x000fc40003f06070 */
[----:B------:R-:W-:Y:S01]  /*0570*/  IADD3 R2, PT, PT, R2, UR4, RZ ;  /* 0x0000000402027c10 */ /* 0x000fe2000fffe0ff */
[C---:B--2---:R-:W-:Y:S02]  /*0580*/  DMUL R28, R10.reuse, R14 ;  /* 0x0000000e0a1c7228 */ /* 0x044fe40000000000 */
[----:B------:R-:W-:-:S06]  /*0590*/  DMUL R10, R10, R12 ;  /* 0x0000000c0a0a7228 */ /* 0x000fcc0000000000 */
[C---:B------:R-:W-:Y:S02]  /*05a0*/  DFMA R12, R8.reuse, R12, R28 ;  /* 0x0000000c080c722b */ /* 0x040fe4000000001c */
[----:B------:R-:W-:Y:S01]  /*05b0*/  DFMA R14, R8, R14, -R10 ;  /* 0x0000000e080e722b */ /* 0x000fe2000000080a */
[----:B------:R-:W-:-:S06]  /*05c0*/  SHF.R.S32.HI R8, RZ, 0x1f, R3 ;  /* 0x0000001fff087819 */ /* 0x000fcc0000011403 */
[----:B------:R0:W-:Y:S01]  /*05d0*/  STG.E.128 desc[UR8][R26.64], R12 ;  /* 0x0000000c1a007986 */ /* 0x0001e2000c101d08 */
[----:B------:R-:W-:Y:S02]  /*05e0*/  ISETP.GE.U32.AND.EX P0, PT, R8, R5, PT, P0 ;  /* 0x000000050800720c */ /* 0x000fe40003f06100 */
[----:B------:R-:W-:-:S11]  /*05f0*/  IADD3 R3, PT, PT, R3, UR4, RZ ;  /* 0x0000000403037c10 */ /* 0x000fd6000fffe0ff */
[----:B------:R-:W-:Y:S05]  /*0600*/  @!P0 BRA `(.L_x_76) ;  /* 0xfffffffc00208947 */ /* 0x000fea000383ffff */
.L_x_75:
[----:B------:R-:W-:Y:S05]  /*0610*/  BSYNC.RECONVERGENT B1 ;  /* 0x0000000000017941 */ /* 0x000fea0003800200 */
.L_x_74:
        /* <DEDUP_REMOVED lines=8> */
.L_x_73:
[----:B------:R-:W-:Y:S05]  /*06a0*/  BSYNC.RECONVERGENT B0 ;  /* 0x0000000000007941 */ /* 0x000fea0003800200 */
.L_x_72:
        /* <DEDUP_REMOVED lines=9> */
.L_x_79:
        /* <DEDUP_REMOVED lines=12> */
.L_x_118:


//--------------------- .text.kernel_calcNumDenom_intensity_float --------------------------
	.section	.text.kernel_calcNumDenom_intensity_float,"ax",@progbits
	.align	128
        .global         kernel_calcNumDenom_intensity_float
        .type           kernel_calcNumDenom_intensity_float,@function
        .size           kernel_calcNumDenom_intensity_float,(.L_x_119 - kernel_calcNumDenom_intensity_float)
        .other          kernel_calcNumDenom_intensity_float,@"STO_CUDA_ENTRY STV_DEFAULT"
kernel_calcNumDenom_intensity_float:
.text.kernel_calcNumDenom_intensity_float:
        /* <DEDUP_REMOVED lines=26> */
.L_x_86:
[----:B------:R-:W0:Y:S01]  /*01a0*/  LDCU.64 UR6, c[0x0][0x3c8] ;  /* 0x00007900ff0677ac */ /* 0x000e220008000a00 */
[----:B------:R-:W-:Y:S01]  /*01b0*/  BSSY.RECONVERGENT B0, `(.L_x_80) ;  /* 0x0000049000007945 */ /* 0x000fe20003800200 */
[----:B0-----:R-:W-:-:S04]  /*01c0*/  ISETP.GE.U32.AND P0, PT, R0, UR6, PT ;  /* 0x0000000600007c0c */ /* 0x001fc8000bf06070 */
[----:B------:R-:W-:-:S13]  /*01d0*/  ISETP.GE.U32.AND.EX P0, PT, RZ, UR7, PT, P0 ;  /* 0x00000007ff007c0c */ /* 0x000fda000bf06100 */
[----:B------:R-:W-:Y:S05]  /*01e0*/  @P0 BRA `(.L_x_81) ;  /* 0x0000000400140947 */ /* 0x000fea0003800000 */
[----:B------:R-:W-:-:S07]  /*01f0*/  MOV R6, R0 ;  /* 0x0000000000067202 */ /* 0x000fce0000000f00 */
.L_x_85:
[----:B------:R-:W0:Y:S01]  /*0200*/  LDC.64 R12, c[0x0][0x3c0] ;  /* 0x0000f000ff0c7b82 */ /* 0x000e220000000a00 */
[----:B------:R-:W-:Y:S01]  /*0210*/  SHF.R.S32.HI R8, RZ, 0x1f, R3 ;  /* 0x0000001fff087819 */ /* 0x000fe20000011403 */
[----:B------:R-:W-:Y:S01]  /*0220*/  BSSY.RECONVERGENT B1, `(.L_x_82) ;  /* 0x000003b000017945 */ /* 0x000fe20003800200 */
[----:B0-----:R-:W-:-:S04]  /*0230*/  ISETP.GE.U32.AND P0, PT, R3, R12, PT ;  /* 0x0000000c0300720c */ /* 0x001fc80003f06070 */
[----:B------:R-:W-:-:S13]  /*0240*/  ISETP.GE.U32.AND.EX P0, PT, R8, R13, PT, P0 ;  /* 0x0000000d0800720c */ /* 0x000fda0003f06100 */
[----:B------:R-:W-:Y:S05]  /*0250*/  @P0 BRA `(.L_x_83) ;  /* 0x0000000000dc0947 */ /* 0x000fea0003800000 */
[----:B------:R-:W0:Y:S01]  /*0260*/  LDCU UR6, c[0x0][0x3c8] ;  /* 0x00007900ff0677ac */ /* 0x000e220008000800 */
[----:B------:R-:W1:Y:S01]  /*0270*/  LDC.64 R10, c[0x0][0x3a0] ;  /* 0x0000e800ff0a7b82 */ /* 0x000e620000000a00 */
[----:B------:R-:W-:Y:S01]  /*0280*/  MOV R25, R2 ;  /* 0x0000000200197202 */ /* 0x000fe20000000f00 */
[----:B------:R-:W2:Y:S06]  /*0290*/  LDCU UR5, c[0x0][0x3d8] ;  /* 0x00007b00ff0577ac */ /* 0x000eac0008000800 */
[----:B------:R-:W3:Y:S01]  /*02a0*/  LDC.64 R8, c[0x0][0x3a8] ;  /* 0x0000ea00ff087b82 */ /* 0x000ee20000000a00 */
[----:B0-----:R-:W-:-:S04]  /*02b0*/  IMAD R14, R4, UR6, R6 ;  /* 0x00000006040e7c24 */ /* 0x001fc8000f8e0206 */
[----:B--2---:R-:W-:-:S07]  /*02c0*/  IMAD R23, R14, UR5, R3 ;  /* 0x000000050e177c24 */ /* 0x004fce000f8e0203 */
.L_x_84:
[----:B------:R-:W0:Y:S01]  /*02d0*/  LDC.64 R28, c[0x0][0x388] ;  /* 0x0000e200ff1c7b82 */ /* 0x000e220000000a00 */
[----:B---3--:R-:W-:-:S06]  /*02e0*/  IMAD.WIDE R14, R23, 0x8, R8 ;  /* 0x00000008170e7825 */ /* 0x008fcc00078e0208 */
[----:B------:R-:W2:Y:S01]  /*02f0*/  LDG.E.64 R14, desc[UR8][R14.64] ;  /* 0x000000080e0e7981 */ /* 0x000ea2000c1e1b00 */
[----:B------:R-:W3:Y:S08]  /*0300*/  LDC.64 R26, c[0x0][0x390] ;  /* 0x0000e400ff1a7b82 */ /* 0x000ef00000000a00 */
[----:B------:R-:W4:Y:S01]  /*0310*/  LDC.64 R20, c[0x0][0x380] ;  /* 0x0000e000ff147b82 */ /* 0x000f220000000a00 */
[----:B0-----:R-:W-:-:S07]  /*0320*/  IMAD.WIDE R28, R23, 0x8, R28 ;  /* 0x00000008171c7825 */ /* 0x001fce00078e021c */
[----:B------:R-:W0:Y:S01]  /*0330*/  LDC.64 R18, c[0x0][0x398] ;  /* 0x0000e600ff127b82 */ /* 0x000e220000000a00 */
[----:B------:R-:W2:Y:S02]  /*0340*/  LDG.E.64 R16, desc[UR8][R28.64] ;  /* 0x000000081c107981 */ /* 0x000ea4000c1e1b00 */
[C---:B--2---:R-:W-:Y:S01]  /*0350*/  FMUL R22, R17.reuse, R15 ;  /* 0x0000000f11167220 */ /* 0x044fe20000400000 */
[----:B------:R-:W-:-:S03]  /*0360*/  FMUL R24, R17, R14 ;  /* 0x0000000e11187220 */ /* 0x000fc60000400000 */
[C---:B------:R-:W-:Y:S01]  /*0370*/  FFMA R22, R16.reuse, R14, R22 ;  /* 0x0000000e10167223 */ /* 0x040fe20000000016 */
[----:B------:R-:W-:Y:S01]  /*0380*/  FFMA R24, R16, R15, -R24 ;  /* 0x0000000f10187223 */ /* 0x000fe20000000818 */
[----:B-1----:R-:W-:-:S04]  /*0390*/  IMAD.WIDE R14, R23, 0x8, R10 ;  /* 0x00000008170e7825 */ /* 0x002fc800078e020a */
[C---:B---3--:R-:W-:Y:S02]  /*03a0*/  IMAD.WIDE R16, R23.reuse, 0x8, R26 ;  /* 0x0000000817107825 */ /* 0x048fe400078e021a */
[----:B------:R-:W2:Y:S02]  /*03b0*/  LDG.E.64 R14, desc[UR8][R14.64] ;  /* 0x000000080e0e7981 */ /* 0x000ea4000c1e1b00 */
[C---:B----4-:R-:W-:Y:S02]  /*03c0*/  IMAD.WIDE R26, R23.reuse, 0x8, R20 ;  /* 0x00000008171a7825 */ /* 0x050fe400078e0214 */
[----:B------:R-:W2:Y:S02]  /*03d0*/  LDG.E.64 R16, desc[UR8][R16.64] ;  /* 0x0000000810107981 */ /* 0x000ea4000c1e1b00 */
[----:B0-----:R-:W-:Y:S02]  /*03e0*/  IMAD.WIDE R20, R23, 0x8, R18 ;  /* 0x0000000817147825 */ /* 0x001fe400078e0212 */
[----:B------:R-:W3:Y:S04]  /*03f0*/  LDG.E.64 R18, desc[UR8][R26.64] ;  /* 0x000000081a127981 */ /* 0x000ee8000c1e1b00 */
[----:B------:R-:W3:Y:S01]  /*0400*/  LDG.E.64 R20, desc[UR8][R20.64] ;  /* 0x0000000814147981 */ /* 0x000ee2000c1e1b00 */
[----:B------:R-:W-:Y:S01]  /*0410*/  ISETP.GE.U32.AND P0, PT, R25, R12, PT ;  /* 0x0000000c1900720c */ /* 0x000fe20003f06070 */
[C---:B--2---:R-:W-:Y:S01]  /*0420*/  FMUL R28, R17.reuse, R14 ;  /* 0x0000000e111c7220 */ /* 0x044fe20000400000 */
[----:B------:R-:W-:-:S03]  /*0430*/  FMUL R29, R17, R15 ;  /* 0x0000000f111d7220 */ /* 0x000fc60000400000 */
[C---:B------:R-:W-:Y:S01]  /*0440*/  FFMA R28, R16.reuse, R15, -R28 ;  /* 0x0000000f101c7223 */ /* 0x040fe2000000081c */
[CC--:B---3--:R-:W-:Y:S01]  /*0450*/  FMUL R15, R19.reuse, R21.reuse ;  /* 0x00000015130f7220 */ /* 0x0c8fe20000400000 */
[----:B------:R-:W-:Y:S01]  /*0460*/  FMUL R19, R19, R20 ;  /* 0x0000001413137220 */ /* 0x000fe20000400000 */
[----:B------:R-:W-:Y:S02]  /*0470*/  FFMA R29, R16, R14, R29 ;  /* 0x0000000e101d7223 */ /* 0x000fe4000000001d */
[----:B------:R-:W0:Y:S01]  /*0480*/  LDC.64 R16, c[0x0][0x3b0] ;  /* 0x0000ec00ff107b82 */ /* 0x000e220000000a00 */
[C---:B------:R-:W-:Y:S01]  /*0490*/  FFMA R15, R18.reuse, R20, R15 ;  /* 0x00000014120f7223 */ /* 0x040fe2000000000f */
[----:B------:R-:W-:-:S06]  /*04a0*/  FFMA R21, R18, R21, -R19 ;  /* 0x0000001512157223 */ /* 0x000fcc0000000813 */
[----:B------:R-:W1:Y:S01]  /*04b0*/  LDC.64 R18, c[0x0][0x3b8] ;  /* 0x0000ee00ff127b82 */ /* 0x000e620000000a00 */
[----:B------:R-:W-:Y:S01]  /*04c0*/  FADD R14, R15, R15 ;  /* 0x0000000f0f0e7221 */ /* 0x000fe20000000000 */
[----:B------:R-:W-:Y:S01]  /*04d0*/  FMUL R26, RZ, R15 ;  /* 0x0000000fff1a7220 */ /* 0x000fe20000400000 */
[----:B------:R-:W-:Y:S02]  /*04e0*/  FADD R15, R24, R28 ;  /* 0x0000001c180f7221 */ /* 0x000fe40000000000 */
[----:B------:R-:W-:Y:S01]  /*04f0*/  FFMA R27, -RZ, R21, R14 ;  /* 0x00000015ff1b7223 */ /* 0x000fe2000000010e */
[----:B------:R-:W-:Y:S01]  /*0500*/  FFMA R26, R21, 2, R26 ;  /* 0x40000000151a7823 */ /* 0x000fe2000000001a */
[----:B------:R-:W-:Y:S01]  /*0510*/  FADD R14, R22, R29 ;  /* 0x0000001d160e7221 */ /* 0x000fe20000000000 */
[----:B------:R-:W-:Y:S01]  /*0520*/  SHF.R.S32.HI R22, RZ, 0x1f, R25 ;  /* 0x0000001fff167819 */ /* 0x000fe20000011419 */
[----:B0-----:R-:W-:-:S04]  /*0530*/  IMAD.WIDE R20, R23, 0x8, R16 ;  /* 0x0000000817147825 */ /* 0x001fc800078e0210 */
[----:B------:R-:W-:Y:S01]  /*0540*/  FADD R16, R14, -R27 ;  /* 0x8000001b0e107221 */ /* 0x000fe20000000000 */
[----:B------:R-:W-:Y:S01]  /*0550*/  FADD R17, R15, -R26 ;  /* 0x8000001a0f117221 */ /* 0x000fe20000000000 */
[----:B-1----:R-:W-:-:S04]  /*0560*/  IMAD.WIDE R18, R23, 0x8, R18 ;  /* 0x0000000817127825 */ /* 0x002fc800078e0212 */
[----:B------:R0:W-:Y:S04]  /*0570*/  STG.E.64 desc[UR8][R20.64], R16 ;  /* 0x0000001014007986 */ /* 0x0001e8000c101b08 */
[----:B------:R0:W-:Y:S01]  /*0580*/  STG.E.64 desc[UR8][R18.64], R14 ;  /* 0x0000000e12007986 */ /* 0x0001e2000c101b08 */
[----:B------:R-:W-:Y:S02]  /*0590*/  ISETP.GE.U32.AND.EX P0, PT, R22, R13, PT, P0 ;  /* 0x0000000d1600720c */ /* 0x000fe40003f06100 */
[----:B------:R-:W-:Y:S02]  /*05a0*/  IADD3 R25, PT, PT, R25, UR4, RZ ;  /* 0x0000000419197c10 */ /* 0x000fe4000fffe0ff */
[----:B------:R-:W-:-:S09]  /*05b0*/  IADD3 R23, PT, PT, R23, UR4, RZ ;  /* 0x0000000417177c10 */ /* 0x000fd2000fffe0ff */
[----:B0-----:R-:W-:Y:S05]  /*05c0*/  @!P0 BRA `(.L_x_84) ;  /* 0xfffffffc00408947 */ /* 0x001fea000383ffff */
.L_x_83:
[----:B------:R-:W-:Y:S05]  /*05d0*/  BSYNC.RECONVERGENT B1 ;  /* 0x0000000000017941 */ /* 0x000fea0003800200 */
.L_x_82:
[----:B------:R-:W0:Y:S01]  /*05e0*/  LDCU.64 UR6, c[0x0][0x3c8] ;  /* 0x00007900ff0677ac */ /* 0x000e220008000a00 */
[----:B------:R-:W-:-:S04]  /*05f0*/  IADD3 R6, PT, PT, R5, R6, RZ ;  /* 0x0000000605067210 */ /* 0x000fc80007ffe0ff */
[----:B------:R-:W-:Y:S02]  /*0600*/  SHF.R.S32.HI R8, RZ, 0x1f, R6 ;  /* 0x0000001fff087819 */ /* 0x000fe40000011406 */
[----:B0-----:R-:W-:-:S04]  /*0610*/  ISETP.GE.U32.AND P0, PT, R6, UR6, PT ;  /* 0x0000000606007c0c */ /* 0x001fc8000bf06070 */
[----:B------:R-:W-:-:S13]  /*0620*/  ISETP.GE.U32.AND.EX P0, PT, R8, UR7, PT, P0 ;  /* 0x0000000708007c0c */ /* 0x000fda000bf06100 */
[----:B------:R-:W-:Y:S05]  /*0630*/  @!P0 BRA `(.L_x_85) ;  /* 0xfffffff800f08947 */ /* 0x000fea000383ffff */
.L_x_81:
[----:B------:R-:W-:Y:S05]  /*0640*/  BSYNC.RECONVERGENT B0 ;  /* 0x0000000000007941 */ /* 0x000fea0003800200 */
.L_x_80:
[----:B------:R-:W0:Y:S01]  /*0650*/  LDCU.64 UR6, c[0x0][0x3d0] ;  /* 0x00007a00ff0677ac */ /* 0x000e220008000a00 */
[----:B------:R-:W-:-:S04]  /*0660*/  IADD3 R4, PT, PT, R7, R4, RZ ;  /* 0x0000000407047210 */ /* 0x000fc80007ffe0ff */
[----:B------:R-:W-:Y:S02]  /*0670*/  SHF.R.S32.HI R6, RZ, 0x1f, R4 ;  /* 0x0000001fff067819 */ /* 0x000fe40000011404 */
[----:B0-----:R-:W-:-:S04]  /*0680*/  ISETP.GE.U32.AND P0, PT, R4, UR6, PT ;  /* 0x0000000604007c0c */ /* 0x001fc8000bf06070 */
[----:B------:R-:W-:-:S13]  /*0690*/  ISETP.GE.U32.AND.EX P0, PT, R6, UR7, PT, P0 ;  /* 0x0000000706007c0c */ /* 0x000fda000bf06100 */
[----:B------:R-:W-:Y:S05]  /*06a0*/  @!P0 BRA `(.L_x_86) ;  /* 0xfffffff800bc8947 */ /* 0x000fea000383ffff */
[----:B------:R-:W-:Y:S05]  /*06b0*/  EXIT ;  /* 0x000000000000794d */ /* 0x000fea0003800000 */
.L_x_87:
        /* <DEDUP_REMOVED lines=12> */
.L_x_119:


//--------------------- .text.kernel_calcNumDenom_intensity_double --------------------------
	.section	.text.kernel_calcNumDenom_intensity_double,"ax",@progbits
	.align	128
        .global         kernel_calcNumDenom_intensity_double
        .type           kernel_calcNumDenom_intensity_double,@function
        .size           kernel_calcNumDenom_intensity_double,(.L_x_120 - kernel_calcNumDenom_intensity_double)
        .other          kernel_calcNumDenom_intensity_double,@"STO_CUDA_ENTRY STV_DEFAULT"
kernel_calcNumDenom_intensity_double:
.text.kernel_calcNumDenom_intensity_double:
        /* <DEDUP_REMOVED lines=14> */
[----:B------:R-:W0:Y:S01]  /*00e0*/  S2R R3, SR_TID.X ;  /* 0x0000000000037919 */ /* 0x000e220000002100 */
[----:B------:R-:W1:Y:S01]  /*00f0*/  S2UR UR4, SR_CTAID.X ;  /* 0x00000000000479c3 */ /* 0x000e620000002500 */
[----:B------:R-:W2:Y:S07]  /*0100*/  LDCU.64 UR8, c[0x0][0x358] ;  /* 0x00006b00ff0877ac */ /* 0x000eae0008000a00 */
[----:B------:R-:W1:Y:S01]  /*0110*/  LDC R24, c[0x0][0x370] ;  /* 0x0000dc00ff187b82 */ /* 0x000e620000000800 */
[----:B------:R-:W3:Y:S02]  /*0120*/  LDCU UR6, c[0x0][0x374] ;  /* 0x00006e80ff0677ac */ /* 0x000ee40008000800 */
[----:B---3--:R-:W-:Y:S01]  /*0130*/  IMAD R23, R23, UR6, RZ ;  /* 0x0000000617177c24 */ /* 0x008fe2000f8e02ff */
[C---:B-1----:R-:W-:Y:S01]  /*0140*/  IADD3 R22, PT, PT, R24.reuse, UR4, RZ ;  /* 0x0000000418167c10 */ /* 0x042fe2000fffe0ff */
[----:B------:R-:W-:-:S04]  /*0150*/  IMAD R24, R24, UR5, RZ ;  /* 0x0000000518187c24 */ /* 0x000fc8000f8e02ff */
[----:B0-2---:R-:W-:-:S07]  /*0160*/  IMAD R22, R22, UR5, R3 ;  /* 0x0000000516167c24 */ /* 0x005fce000f8e0203 */
.L_x_94:
[----:B0-----:R-:W0:Y:S01]  /*0170*/  LDCU.64 UR4, c[0x0][0x3c8] ;  /* 0x00007900ff0477ac */ /* 0x001e220008000a00 */
[----:B------:R-:W-:Y:S01]  /*0180*/  BSSY.RECONVERGENT B0, `(.L_x_88) ;  /* 0x000004d000007945 */ /* 0x000fe20003800200 */
[----:B0-----:R-:W-:-:S04]  /*0190*/  ISETP.GE.U32.AND P0, PT, R26, UR4, PT ;  /* 0x000000041a007c0c */ /* 0x001fc8000bf06070 */
[----:B------:R-:W-:-:S13]  /*01a0*/  ISETP.GE.U32.AND.EX P0, PT, RZ, UR5, PT, P0 ;  /* 0x00000005ff007c0c */ /* 0x000fda000bf06100 */
[----:B------:R-:W-:Y:S05]  /*01b0*/  @P0 BRA `(.L_x_89) ;  /* 0x0000000400240947 */ /* 0x000fea0003800000 */
[----:B------:R-:W-:-:S07]  /*01c0*/  MOV R3, R26 ;  /* 0x0000001a00037202 */ /* 0x000fce0000000f00 */
.L_x_93:
[----:B0-----:R-:W0:Y:S01]  /*01d0*/  S2R R0, SR_TID.X ;  /* 0x0000000000007919 */ /* 0x001e220000002100 */
[----:B------:R-:W0:Y:S01]  /*01e0*/  S2UR UR4, SR_CTAID.X ;  /* 0x00000000000479c3 */ /* 0x000e220000002500 */
[----:B------:R-:W-:Y:S07]  /*01f0*/  BSSY.RECONVERGENT B1, `(.L_x_90) ;  /* 0x000003f000017945 */ /* 0x000fee0003800200 */
[----:B------:R-:W0:Y:S08]  /*0200*/  LDC R5, c[0x0][0x360] ;  /* 0x0000d800ff057b82 */ /* 0x000e300000000800 */
[----:B------:R-:W1:Y:S01]  /*0210*/  LDC.64 R20, c[0x0][0x3c0] ;  /* 0x0000f000ff147b82 */ /* 0x000e620000000a00 */
[----:B0-----:R-:W-:-:S05]  /*0220*/  IMAD R5, R5, UR4, R0 ;  /* 0x0000000405057c24 */ /* 0x001fca000f8e0200 */
[----:B------:R-:W-:Y:S02]  /*0230*/  SHF.R.S32.HI R0, RZ, 0x1f, R5 ;  /* 0x0000001fff007819 */ /* 0x000fe40000011405 */
[----:B-1----:R-:W-:-:S04]  /*0240*/  ISETP.GE.U32.AND P0, PT, R5, R20, PT ;  /* 0x000000140500720c */ /* 0x002fc80003f06070 */
[----:B------:R-:W-:-:S13]  /*0250*/  ISETP.GE.U32.AND.EX P0, PT, R0, R21, PT, P0 ;  /* 0x000000150000720c */ /* 0x000fda0003f06100 */
[----:B------:R-:W-:Y:S05]  /*0260*/  @P0 BRA `(.L_x_91) ;  /* 0x0000000000dc0947 */ /* 0x000fea0003800000 */
[----:B------:R-:W0:Y:S01]  /*0270*/  LDCU UR5, c[0x0][0x3c8] ;  /* 0x00007900ff0577ac */ /* 0x000e220008000800 */
[----:B------:R-:W-:Y:S01]  /*0280*/  MOV R2, R22 ;  /* 0x0000001600027202 */ /* 0x000fe20000000f00 */
[----:B------:R-:W1:Y:S01]  /*0290*/  LDCU UR4, c[0x0][0x3d8] ;  /* 0x00007b00ff0477ac */ /* 0x000e620008000800 */
[----:B0-----:R-:W-:-:S04]  /*02a0*/  IMAD R0, R25, UR5, R3 ;  /* 0x0000000519007c24 */ /* 0x001fc8000f8e0203 */
[----:B-1----:R-:W-:-:S07]  /*02b0*/  IMAD R0, R0, UR4, R5 ;  /* 0x0000000400007c24 */ /* 0x002fce000f8e0205 */
.L_x_92:
[----:B0-----:R-:W0:Y:S08]  /*02c0*/  LDC.64 R4, c[0x0][0x388] ;  /* 0x0000e200ff047b82 */ /* 0x001e300000000a00 */
[----:B------:R-:W1:Y:S08]  /*02d0*/  LDC.64 R8, c[0x0][0x3a8] ;  /* 0x0000ea00ff087b82 */ /* 0x000e700000000a00 */
[----:B------:R-:W2:Y:S08]  /*02e0*/  LDC.64 R12, c[0x0][0x390] ;  /* 0x0000e400ff0c7b82 */ /* 0x000eb00000000a00 */
[----:B------:R-:W3:Y:S01]  /*02f0*/  LDC.64 R16, c[0x0][0x3a0] ;  /* 0x0000e800ff107b82 */ /* 0x000ee20000000a00 */
[----:B0-----:R-:W-:-:S06]  /*0300*/  IMAD.WIDE R4, R0, 0x10, R4 ;  /* 0x0000001000047825 */ /* 0x001fcc00078e0204 */
[----:B------:R-:W4:Y:S01]  /*0310*/  LDG.E.128 R4, desc[UR8][R4.64] ;  /* 0x0000000804047981 */ /* 0x000f22000c1e1d00 */
[----:B-1----:R-:W-:-:S06]  /*0320*/  IMAD.WIDE R8, R0, 0x10, R8 ;  /* 0x0000001000087825 */ /* 0x002fcc00078e0208 */
[----:B------:R-:W4:Y:S01]  /*0330*/  LDG.E.128 R8, desc[UR8][R8.64] ;  /* 0x0000000808087981 */ /* 0x000f22000c1e1d00 */
[----:B--2---:R-:W-:-:S06]  /*0340*/  IMAD.WIDE R12, R0, 0x10, R12 ;  /* 0x00000010000c7825 */ /* 0x004fcc00078e020c */
[----:B------:R-:W2:Y:S01]  /*0350*/  LDG.E.128 R12, desc[UR8][R12.64] ;  /* 0x000000080c0c7981 */ /* 0x000ea2000c1e1d00 */
[----:B---3--:R-:W-:-:S06]  /*0360*/  IMAD.WIDE R16, R0, 0x10, R16 ;  /* 0x0000001000107825 */ /* 0x008fcc00078e0210 */
[----:B------:R-:W2:Y:S01]  /*0370*/  LDG.E.128 R16, desc[UR8][R16.64] ;  /* 0x0000000810107981 */ /* 0x000ea2000c1e1d00 */
[C---:B----4-:R-:W-:Y:S02]  /*0380*/  DMUL R28, R6.reuse, R10 ;  /* 0x0000000a061c7228 */ /* 0x050fe40000000000 */
[-C--:B------:R-:W-:Y:S01]  /*0390*/  DMUL R30, R6, R8.reuse ;  /* 0x00000008061e7228 */ /* 0x080fe20000000000 */
[----:B------:R-:W0:Y:S05]  /*03a0*/  LDC.64 R6, c[0x0][0x380] ;  /* 0x0000e000ff067b82 */ /* 0x000e2a0000000a00 */
[C---:B------:R-:W-:Y:S02]  /*03b0*/  DFMA R28, R4.reuse, R8, R28 ;  /* 0x00000008041c722b */ /* 0x040fe4000000001c */
[----:B------:R-:W-:-:S02]  /*03c0*/  DFMA R30, R4, R10, -R30 ;  /* 0x0000000a041e722b */ /* 0x000fc4000000081e */
[C---:B--2---:R-:W-:Y:S02]  /*03d0*/  DMUL R4, R14.reuse, R18 ;  /* 0x000000120e047228 */ /* 0x044fe40000000000 */
[----:B------:R-:W-:-:S06]  /*03e0*/  DMUL R14, R14, R16 ;  /* 0x000000100e0e7228 */ /* 0x000fcc0000000000 */
[----:B------:R-:W-:Y:S02]  /*03f0*/  DFMA R16, R12, R16, R4 ;  /* 0x000000100c10722b */ /* 0x000fe40000000004 */
[----:B------:R-:W1:Y:S01]  /*0400*/  LDC.64 R4, c[0x0][0x398] ;  /* 0x0000e600ff047b82 */ /* 0x000e620000000a00 */
[----:B0-----:R-:W-:-:S04]  /*0410*/  IMAD.WIDE R6, R0, 0x10, R6 ;  /* 0x0000001000067825 */ /* 0x001fc800078e0206 */
[----:B-1----:R-:W-:Y:S02]  /*0420*/  IMAD.WIDE R8, R0, 0x10, R4 ;  /* 0x0000001000087825 */ /* 0x002fe400078e0204 */
[----:B------:R-:W2:Y:S04]  /*0430*/  LDG.E.128 R4, desc[UR8][R6.64] ;  /* 0x0000000806047981 */ /* 0x000ea8000c1e1d00 */
[----:B------:R-:W2:Y:S01]  /*0440*/  LDG.E.128 R8, desc[UR8][R8.64] ;  /* 0x0000000808087981 */ /* 0x000ea2000c1e1d00 */
[----:B------:R-:W-:Y:S02]  /*0450*/  DFMA R14, R12, R18, -R14 ;  /* 0x000000120c0e722b */ /* 0x000fe4000000080e */
[----:B------:R-:W-:-:S06]  /*0460*/  DADD R12, R28, R16 ;  /* 0x000000001c0c7229 */ /* 0x000fcc0000000010 */
[----:B------:R-:W-:Y:S01]  /*0470*/  DADD R14, R30, R14 ;  /* 0x000000001e0e7229 */ /* 0x000fe2000000000e */
[----:B------:R-:W-:Y:S01]  /*0480*/  ISETP.GE.U32.AND P0, PT, R2, R20, PT ;  /* 0x000000140200720c */ /* 0x000fe20003f06070 */
[C---:B--2---:R-:W-:Y:S02]  /*0490*/  DMUL R18, R6.reuse, R10 ;  /* 0x0000000a06127228 */ /* 0x044fe40000000000 */
[----:B------:R-:W-:-:S06]  /*04a0*/  DMUL R16, R6, R8 ;  /* 0x0000000806107228 */ /* 0x000fcc0000000000 */
[C---:B------:R-:W-:Y:S02]  /*04b0*/  DFMA R6, R4.reuse, R8, R18 ;  /* 0x000000080406722b */ /* 0x040fe40000000012 */
[----:B------:R-:W-:Y:S01]  /*04c0*/  DFMA R16, R4, R10, -R16 ;  /* 0x0000000a0410722b */ /* 0x000fe20000000810 */
[----:B------:R-:W0:Y:S08]  /*04d0*/  LDC.64 R8, c[0x0][0x3b8] ;  /* 0x0000ee00ff087b82 */ /* 0x000e300000000a00 */
[----:B------:R-:W1:Y:S01]  /*04e0*/  LDC.64 R10, c[0x0][0x3b0] ;  /* 0x0000ec00ff0a7b82 */ /* 0x000e620000000a00 */
[----:B------:R-:W-:-:S02]  /*04f0*/  DADD R4, R6, R6 ;  /* 0x0000000006047229 */ /* 0x000fc40000000006 */
[----:B------:R-:W-:-:S06]  /*0500*/  DMUL R6, RZ, R6 ;  /* 0x00000006ff067228 */ /* 0x000fcc0000000000 */
[----:B------:R-:W-:Y:S02]  /*0510*/  DFMA R4, -RZ, R16, R4 ;  /* 0x00000010ff04722b */ /* 0x000fe40000000104 */
[----:B------:R-:W-:-:S06]  /*0520*/  DFMA R6, R16, 2, R6 ;  /* 0x400000001006782b */ /* 0x000fcc0000000006 */
[----:B------:R-:W-:Y:S02]  /*0530*/  DADD R4, R12, -R4 ;  /* 0x000000000c047229 */ /* 0x000fe40000000804 */
[----:B------:R-:W-:Y:S01]  /*0540*/  DADD R6, R14, -R6 ;  /* 0x000000000e067229 */ /* 0x000fe20000000806 */
[----:B0-----:R-:W-:-:S04]  /*0550*/  IMAD.WIDE R8, R0, 0x10, R8 ;  /* 0x0000001000087825 */ /* 0x001fc800078e0208 */
[----:B-1----:R-:W-:Y:S01]  /*0560*/  IMAD.WIDE R10, R0, 0x10, R10 ;  /* 0x00000010000a7825 */ /* 0x002fe200078e020a */
[----:B------:R-:W-:-:S04]  /*0570*/  SHF.R.S32.HI R16, RZ, 0x1f, R2 ;  /* 0x0000001fff107819 */ /* 0x000fc80000011402 */
[----:B------:R0:W-:Y:S04]  /*0580*/  STG.E.128 desc[UR8][R10.64], R4 ;  /* 0x000000040a007986 */ /* 0x0001e8000c101d08 */
[----:B------:R0:W-:Y:S01]  /*0590*/  STG.E.128 desc[UR8][R8.64], R12 ;  /* 0x0000000c08007986 */ /* 0x0001e2000c101d08 */
[----:B------:R-:W-:Y:S01]  /*05a0*/  ISETP.GE.U32.AND.EX P0, PT, R16, R21, PT, P0 ;  /* 0x000000151000720c */ /* 0x000fe20003f06100 */
[C---:B------:R-:W-:Y:S01]  /*05b0*/  IMAD.IADD R2, R24.reuse, 0x1, R2 ;  /* 0x0000000118027824 */ /* 0x040fe200078e0202 */
[----:B------:R-:W-:-:S11]  /*05c0*/  IADD3 R0, PT, PT, R24, R0, RZ ;  /* 0x0000000018007210 */ /* 0x000fd60007ffe0ff */
[----:B------:R-:W-:Y:S05]  /*05d0*/  @!P0 BRA `(.L_x_92) ;  /* 0xfffffffc00388947 */ /* 0x000fea000383ffff */
.L_x_91:
[----:B------:R-:W-:Y:S05]  /*05e0*/  BSYNC.RECONVERGENT B1 ;  /* 0x0000000000017941 */ /* 0x000fea0003800200 */
.L_x_90:
[----:B------:R-:W1:Y:S01]  /*05f0*/  LDCU.64 UR4, c[0x0][0x3c8] ;  /* 0x00007900ff0477ac */ /* 0x000e620008000a00 */
[----:B------:R-:W-:-:S05]  /*0600*/  IMAD.IADD R3, R23, 0x1, R3 ;  /* 0x0000000117037824 */ /* 0x000fca00078e0203 */
[----:B------:R-:W-:Y:S02]  /*0610*/  SHF.R.S32.HI R0, RZ, 0x1f, R3 ;  /* 0x0000001fff007819 */ /* 0x000fe40000011403 */
[----:B-1----:R-:W-:-:S04]  /*0620*/  ISETP.GE.U32.AND P0, PT, R3, UR4, PT ;  /* 0x0000000403007c0c */ /* 0x002fc8000bf06070 */
[----:B------:R-:W-:-:S13]  /*0630*/  ISETP.GE.U32.AND.EX P0, PT, R0, UR5, PT, P0 ;  /* 0x0000000500007c0c */ /* 0x000fda000bf06100 */
[----:B------:R-:W-:Y:S05]  /*0640*/  @!P0 BRA `(.L_x_93) ;  /* 0xfffffff800e08947 */ /* 0x000fea000383ffff */
.L_x_89:
[----:B------:R-:W-:Y:S05]  /*0650*/  BSYNC.RECONVERGENT B0 ;  /* 0x0000000000007941 */ /* 0x000fea0003800200 */
.L_x_88:
        /* <DEDUP_REMOVED lines=9> */
.L_x_95:
        /* <DEDUP_REMOVED lines=9> */
.L_x_120:


//--------------------- .text.kernel_conv_components_float --------------------------
	.section	.text.kernel_conv_components_float,"ax",@progbits
	.align	128
        .global         kernel_conv_components_float
        .type           kernel_conv_components_float,@function
        .size           kernel_conv_components_float,(.L_x_121 - kernel_conv_components_float)
        .other          kernel_conv_components_float,@"STO_CUDA_ENTRY STV_DEFAULT"
kernel_conv_components_float:
.text.kernel_conv_components_float:
        /* <DEDUP_REMOVED lines=20> */
[----:B------:R-:W0:Y:S01]  /*0140*/  LDCU.64 UR10, c[0x0][0x398] ;  /* 0x00007300ff0a77ac */ /* 0x000e220008000a00 */
[----:B--2---:R-:W-:Y:S02]  /*0150*/  IMAD R17, R17, UR6, RZ ;  /* 0x0000000611117c24 */ /* 0x004fe4000f8e02ff */
[----:B---3--:R-:W-:Y:S02]  /*0160*/  IMAD R19, R19, UR7, RZ ;  /* 0x0000000713137c24 */ /* 0x008fe4000f8e02ff */
[----:B0-----:R-:W-:Y:S01]  /*0170*/  VIADD R15, R14, UR4 ;  /* 0x000000040e0f7c36 */ /* 0x001fe20008000000 */
[----:B------:R-:W-:-:S02]  /*0180*/  UIMAD UR4, UR5, UR4, URZ ;  /* 0x00000004050472a4 */ /* 0x000fc4000f8e02ff */
[--C-:B-1----:R-:W-:Y:S02]  /*0190*/  IMAD R14, R14, UR5, R2.reuse ;  /* 0x000000050e0e7c24 */ /* 0x102fe4000f8e0202 */
[----:B----4-:R-:W-:-:S08]  /*01a0*/  IMAD R15, R15, UR5, R2 ;  /* 0x000000050f0f7c24 */ /* 0x010fd0000f8e0202 */
.L_x_102:
[----:B------:R-:W0:Y:S01]  /*01b0*/  LDCU.64 UR6, c[0x0][0x3a0] ;  /* 0x00007400ff0677ac */ /* 0x000e220008000a00 */
[----:B------:R-:W-:Y:S01]  /*01c0*/  BSSY.RECONVERGENT B0, `(.L_x_96) ;  /* 0x000002c000007945 */ /* 0x000fe20003800200 */
[----:B0-----:R-:W-:-:S04]  /*01d0*/  ISETP.GE.U32.AND P0, PT, R0, UR6, PT ;  /* 0x0000000600007c0c */ /* 0x001fc8000bf06070 */
[----:B------:R-:W-:-:S13]  /*01e0*/  ISETP.GE.U32.AND.EX P0, PT, RZ, UR7, PT, P0 ;  /* 0x00000007ff007c0c */ /* 0x000fda000bf06100 */
[----:B------:R-:W-:Y:S05]  /*01f0*/  @P0 BRA `(.L_x_97) ;  /* 0x0000000000a00947 */ /* 0x000fea0003800000 */
[----:B------:R-:W-:-:S07]  /*0200*/  IMAD.MOV.U32 R18, RZ, RZ, R0 ;  /* 0x000000ffff127224 */ /* 0x000fce00078e0000 */
.L_x_101:
[----:B------:R-:W0:Y:S01]  /*0210*/  LDCU.64 UR6, c[0x0][0x398] ;  /* 0x00007300ff0677ac */ /* 0x000e220008000a00 */
[----:B------:R-:W-:Y:S01]  /*0220*/  SHF.R.S32.HI R2, RZ, 0x1f, R14 ;  /* 0x0000001fff027819 */ /* 0x000fe2000001140e */
[----:B------:R-:W-:Y:S01]  /*0230*/  BSSY.RECONVERGENT B1, `(.L_x_98) ;  /* 0x000001e000017945 */ /* 0x000fe20003800200 */
[----:B0-----:R-:W-:-:S04]  /*0240*/  ISETP.GE.U32.AND P0, PT, R14, UR6, PT ;  /* 0x000000060e007c0c */ /* 0x001fc8000bf06070 */
[----:B------:R-:W-:-:S13]  /*0250*/  ISETP.GE.U32.AND.EX P0, PT, R2, UR7, PT, P0 ;  /* 0x0000000702007c0c */ /* 0x000fda000bf06100 */
[----:B------:R-:W-:Y:S05]  /*0260*/  @P0 BRA `(.L_x_99) ;  /* 0x0000000000680947 */ /* 0x000fea0003800000 */
[----:B------:R-:W0:Y:S01]  /*0270*/  LDCU UR6, c[0x0][0x3a0] ;  /* 0x00007400ff0677ac */ /* 0x000e220008000800 */
[----:B------:R-:W1:Y:S01]  /*0280*/  LDC.64 R6, c[0x0][0x380] ;  /* 0x0000e000ff067b82 */ /* 0x000e620000000a00 */
[----:B------:R-:W-:Y:S01]  /*0290*/  IMAD.MOV.U32 R20, RZ, RZ, R15 ;  /* 0x000000ffff147224 */ /* 0x000fe200078e000f */
[----:B------:R-:W2:Y:S06]  /*02a0*/  LDCU UR5, c[0x0][0x3b0] ;  /* 0x00007600ff0577ac */ /* 0x000eac0008000800 */
[----:B------:R-:W3:Y:S08]  /*02b0*/  LDC.64 R4, c[0x0][0x390] ;  /* 0x0000e400ff047b82 */ /* 0x000ef00000000a00 */
[----:B------:R-:W4:Y:S01]  /*02c0*/  LDC.64 R2, c[0x0][0x388] ;  /* 0x0000e200ff027b82 */ /* 0x000f220000000a00 */
[----:B0-----:R-:W-:-:S04]  /*02d0*/  IMAD R9, R16, UR6, R18 ;  /* 0x0000000610097c24 */ /* 0x001fc8000f8e0212 */
[----:B--2---:R-:W-:-:S07]  /*02e0*/  IMAD R21, R9, UR5, R14 ;  /* 0x0000000509157c24 */ /* 0x004fce000f8e020e */
.L_x_100:
[----:B-1----:R-:W-:-:S05]  /*02f0*/  IMAD.WIDE R8, R21, 0x4, R6 ;  /* 0x0000000415087825 */ /* 0x002fca00078e0206 */
[----:B------:R-:W2:Y:S01]  /*0300*/  LDG.E R23, desc[UR8][R8.64] ;  /* 0x0000000808177981 */ /* 0x000ea2000c1e1900 */
[----:B---3--:R-:W-:-:S04]  /*0310*/  IMAD.WIDE R10, R21, 0x4, R4 ;  /* 0x00000004150a7825 */ /* 0x008fc800078e0204 */
[----:B----4-:R-:W-:-:S04]  /*0320*/  IMAD.WIDE R12, R21, 0x4, R2 ;  /* 0x00000004150c7825 */ /* 0x010fc800078e0202 */
[----:B------:R-:W-:Y:S01]  /*0330*/  VIADD R21, R21, UR4 ;  /* 0x0000000415157c36 */ /* 0x000fe20008000000 */
[CC--:B--2---:R-:W-:Y:S02]  /*0340*/  FSETP.NAN.AND P0, PT, |R23|.reuse, |R23|.reuse, PT ;  /* 0x400000171700720b */ /* 0x0c4fe40003f08200 */
[-C--:B------:R-:W-:Y:S02]  /*0350*/  MOV R22, R23.reuse ;  /* 0x0000001700167202 */ /* 0x080fe40000000f00 */
[----:B------:R-:W-:-:S09]  /*0360*/  FSET.BF.NUM.AND R23, |R23|, |R23|, PT ;  /* 0x400000171717720a */ /* 0x000fd20003807200 */
[----:B------:R-:W-:Y:S01]  /*0370*/  @P0 IMAD.MOV.U32 R22, RZ, RZ, RZ ;  /* 0x000000ffff160224 */ /* 0x000fe200078e00ff */
[----:B------:R0:W-:Y:S01]  /*0380*/  @P0 STG.E desc[UR8][R8.64], RZ ;  /* 0x000000ff08000986 */ /* 0x0001e2000c101908 */
[----:B------:R-:W-:Y:S02]  /*0390*/  ISETP.GE.U32.AND P0, PT, R20, UR10, PT ;  /* 0x0000000a14007c0c */ /* 0x000fe4000bf06070 */
[----:B------:R-:W-:Y:S01]  /*03a0*/  FMUL R25, R22, R22 ;  /* 0x0000001616197220 */ /* 0x000fe20000400000 */
[----:B------:R0:W-:Y:S01]  /*03b0*/  STG.E desc[UR8][R10.64], R23 ;  /* 0x000000170a007986 */ /* 0x0001e2000c101908 */
[----:B------:R-:W-:Y:S02]  /*03c0*/  SHF.R.S32.HI R22, RZ, 0x1f, R20 ;  /* 0x0000001fff167819 */ /* 0x000fe40000011414 */
[----:B------:R-:W-:Y:S01]  /*03d0*/  IADD3 R20, PT, PT, R20, UR4, RZ ;  /* 0x0000000414147c10 */ /* 0x000fe2000fffe0ff */
[----:B------:R0:W-:Y:S01]  /*03e0*/  STG.E desc[UR8][R12.64], R25 ;  /* 0x000000190c007986 */ /* 0x0001e2000c101908 */
[----:B------:R-:W-:-:S13]  /*03f0*/  ISETP.GE.U32.AND.EX P0, PT, R22, UR11, PT, P0 ;  /* 0x0000000b16007c0c */ /* 0x000fda000bf06100 */
[----:B0-----:R-:W-:Y:S05]  /*0400*/  @!P0 BRA `(.L_x_100) ;  /* 0xfffffffc00b88947 */ /* 0x001fea000383ffff */
.L_x_99:
[----:B------:R-:W-:Y:S05]  /*0410*/  BSYNC.RECONVERGENT B1 ;  /* 0x0000000000017941 */ /* 0x000fea0003800200 */
.L_x_98:
[----:B------:R-:W0:Y:S01]  /*0420*/  LDCU.64 UR6, c[0x0][0x3a0] ;  /* 0x00007400ff0677ac */ /* 0x000e220008000a00 */
[----:B------:R-:W-:-:S05]  /*0430*/  IMAD.IADD R18, R17, 0x1, R18 ;  /* 0x0000000111127824 */ /* 0x000fca00078e0212 */
[----:B------:R-:W-:Y:S02]  /*0440*/  SHF.R.S32.HI R2, RZ, 0x1f, R18 ;  /* 0x0000001fff027819 */ /* 0x000fe40000011412 */
[----:B0-----:R-:W-:-:S04]  /*0450*/  ISETP.GE.U32.AND P0, PT, R18, UR6, PT ;  /* 0x0000000612007c0c */ /* 0x001fc8000bf06070 */
[----:B------:R-:W-:-:S13]  /*0460*/  ISETP.GE.U32.AND.EX P0, PT, R2, UR7, PT, P0 ;  /* 0x0000000702007c0c */ /* 0x000fda000bf06100 */
[----:B------:R-:W-:Y:S05]  /*0470*/  @!P0 BRA `(.L_x_101) ;  /* 0xfffffffc00648947 */ /* 0x000fea000383ffff */
.L_x_97:
[----:B------:R-:W-:Y:S05]  /*0480*/  BSYNC.RECONVERGENT B0 ;  /* 0x0000000000007941 */ /* 0x000fea0003800200 */
.L_x_96:
[----:B------:R-:W0:Y:S01]  /*0490*/  LDCU.64 UR6, c[0x0][0x3a8] ;  /* 0x00007500ff0677ac */ /* 0x000e220008000a00 */
[----:B------:R-:W-:-:S04]  /*04a0*/  IADD3 R16, PT, PT, R19, R16, RZ ;  /* 0x0000001013107210 */ /* 0x000fc80007ffe0ff */
[----:B------:R-:W-:Y:S02]  /*04b0*/  SHF.R.S32.HI R2, RZ, 0x1f, R16 ;  /* 0x0000001fff027819 */ /* 0x000fe40000011410 */
[----:B0-----:R-:W-:-:S04]  /*04c0*/  ISETP.GE.U32.AND P0, PT, R16, UR6, PT ;  /* 0x0000000610007c0c */ /* 0x001fc8000bf06070 */
[----:B------:R-:W-:-:S13]  /*04d0*/  ISETP.GE.U32.AND.EX P0, PT, R2, UR7, PT, P0 ;  /* 0x0000000702007c0c */ /* 0x000fda000bf06100 */
[----:B------:R-:W-:Y:S05]  /*04e0*/  @!P0 BRA `(.L_x_102) ;  /* 0xfffffffc00308947 */ /* 0x000fea000383ffff */
[----:B------:R-:W-:Y:S05]  /*04f0*/  EXIT ;  /* 0x000000000000794d */ /* 0x000fea0003800000 */
.L_x_103:
        /* <DEDUP_REMOVED lines=16> */
.L_x_121:


//--------------------- .text.kernel_conv_components_double --------------------------
	.section	.text.kernel_conv_components_double,"ax",@progbits
	.align	128
        .global         kernel_conv_components_double
        .type           kernel_conv_components_double,@function
        .size           kernel_conv_components_double,(.L_x_122 - kernel_conv_components_double)
        .other          kernel_conv_components_double,@"STO_CUDA_ENTRY STV_DEFAULT"
kernel_conv_components_double:
.text.kernel_conv_components_double:
        /* <DEDUP_REMOVED lines=27> */
.L_x_110:
[----:B0-----:R-:W0:Y:S01]  /*01b0*/  LDCU.64 UR6, c[0x0][0x3a0] ;  /* 0x00007400ff0677ac */ /* 0x001e220008000a00 */
[----:B------:R-:W-:Y:S01]  /*01c0*/  BSSY.RECONVERGENT B0, `(.L_x_104) ;  /* 0x000002c000007945 */ /* 0x000fe20003800200 */
[----:B0-----:R-:W-:-:S04]  /*01d0*/  ISETP.GE.U32.AND P0, PT, R18, UR6, PT ;  /* 0x0000000612007c0c */ /* 0x001fc8000bf06070 */
[----:B------:R-:W-:-:S13]  /*01e0*/  ISETP.GE.U32.AND.EX P0, PT, RZ, UR7, PT, P0 ;  /* 0x00000007ff007c0c */ /* 0x000fda000bf06100 */
[----:B------:R-:W-:Y:S05]  /*01f0*/  @P0 BRA `(.L_x_105) ;  /* 0x0000000000a00947 */ /* 0x000fea0003800000 */
[----:B------:R-:W-:-:S07]  /*0200*/  IMAD.MOV.U32 R22, RZ, RZ, R18 ;  /* 0x000000ffff167224 */ /* 0x000fce00078e0012 */
.L_x_109:
[----:B0-----:R-:W0:Y:S01]  /*0210*/  LDCU.64 UR6, c[0x0][0x398] ;  /* 0x00007300ff0677ac */ /* 0x001e220008000a00 */
        /* <DEDUP_REMOVED lines=13> */
.L_x_108:
[----:B01----:R-:W-:-:S05]  /*02f0*/  IMAD.WIDE R8, R25, 0x8, R2 ;  /* 0x0000000819087825 */ /* 0x003fca00078e0202 */
[----:B------:R-:W2:Y:S01]  /*0300*/  LDG.E.64 R12, desc[UR8][R8.64] ;  /* 0x00000008080c7981 */ /* 0x000ea2000c1e1b00 */
[----:B---3--:R-:W-:Y:S01]  /*0310*/  IMAD.WIDE R14, R25, 0x8, R4 ;  /* 0x00000008190e7825 */ /* 0x008fe200078e0204 */
[----:B------:R-:W-:-:S03]  /*0320*/  SHF.R.S32.HI R26, RZ, 0x1f, R24 ;  /* 0x0000001fff1a7819 */ /* 0x000fc60000011418 */
[----:B------:R-:W-:Y:S02]  /*0330*/  IMAD.MOV.U32 R10, RZ, RZ, RZ ;  /* 0x000000ffff0a7224 */ /* 0x000fe400078e00ff */
[C---:B----4-:R-:W-:Y:S01]  /*0340*/  IMAD.WIDE R16, R25.reuse, 0x8, R6 ;  /* 0x0000000819107825 */ /* 0x050fe200078e0206 */
[----:B------:R-:W-:Y:S01]  /*0350*/  IADD3 R25, PT, PT, R25, UR4, RZ ;  /* 0x0000000419197c10 */ /* 0x000fe2000fffe0ff */
[----:B--2---:R-:W-:-:S06]  /*0360*/  DSETP.NAN.AND P0, PT, R12, R12, PT ;  /* 0x0000000c0c00722a */ /* 0x004fcc0003f08000 */
[----:B------:R-:W-:-:S08]  /*0370*/  FSEL R11, RZ, 1.875, P0 ;  /* 0x3ff00000ff0b7808 */ /* 0x000fd00000000000 */
[----:B------:R-:W-:Y:S01]  /*0380*/  @P0 CS2R R12, SRZ ;  /* 0x00000000000c0805 */ /* 0x000fe2000001ff00 */
[----:B------:R0:W-:Y:S01]  /*0390*/  @P0 STG.E.64 desc[UR8][R8.64], RZ ;  /* 0x000000ff08000986 */ /* 0x0001e2000c101b08 */
[C---:B------:R-:W-:Y:S01]  /*03a0*/  ISETP.GE.U32.AND P0, PT, R24.reuse, UR10, PT ;  /* 0x0000000a18007c0c */ /* 0x040fe2000bf06070 */
[----:B------:R-:W-:Y:S02]  /*03b0*/  VIADD R24, R24, UR4 ;  /* 0x0000000418187c36 */ /* 0x000fe40008000000 */
[----:B------:R0:W-:Y:S01]  /*03c0*/  STG.E.64 desc[UR8][R14.64], R10 ;  /* 0x0000000a0e007986 */ /* 0x0001e2000c101b08 */
[----:B------:R-:W-:Y:S01]  /*03d0*/  DMUL R12, R12, R12 ;  /* 0x0000000c0c0c7228 */ /* 0x000fe20000000000 */
[----:B------:R-:W-:-:S06]  /*03e0*/  ISETP.GE.U32.AND.EX P0, PT, R26, UR11, PT, P0 ;  /* 0x0000000b1a007c0c */ /* 0x000fcc000bf06100 */
[----:B------:R0:W-:Y:S07]  /*03f0*/  STG.E.64 desc[UR8][R16.64], R12 ;  /* 0x0000000c10007986 */ /* 0x0001ee000c101b08 */
[----:B------:R-:W-:Y:S05]  /*0400*/  @!P0 BRA `(.L_x_108) ;  /* 0xfffffffc00b88947 */ /* 0x000fea000383ffff */
.L_x_107:
[----:B------:R-:W-:Y:S05]  /*0410*/  BSYNC.RECONVERGENT B1 ;  /* 0x0000000000017941 */ /* 0x000fea0003800200 */
.L_x_106:
[----:B------:R-:W1:Y:S01]  /*0420*/  LDCU.64 UR6, c[0x0][0x3a0] ;  /* 0x00007400ff0677ac */ /* 0x000e620008000a00 */
[----:B------:R-:W-:-:S05]  /*0430*/  IMAD.IADD R22, R21, 0x1, R22 ;  /* 0x0000000115167824 */ /* 0x000fca00078e0216 */
[----:B------:R-:W-:Y:S02]  /*0440*/  SHF.R.S32.HI R2, RZ, 0x1f, R22 ;  /* 0x0000001fff027819 */ /* 0x000fe40000011416 */
[----:B-1----:R-:W-:-:S04]  /*0450*/  ISETP.GE.U32.AND P0, PT, R22, UR6, PT ;  /* 0x0000000616007c0c */ /* 0x002fc8000bf06070 */
[----:B------:R-:W-:-:S13]  /*0460*/  ISETP.GE.U32.AND.EX P0, PT, R2, UR7, PT, P0 ;  /* 0x0000000702007c0c */ /* 0x000fda000bf06100 */
[----:B------:R-:W-:Y:S05]  /*0470*/  @!P0 BRA `(.L_x_109) ;  /* 0xfffffffc00648947 */ /* 0x000fea000383ffff */
.L_x_105:
[----:B------:R-:W-:Y:S05]  /*0480*/  BSYNC.RECONVERGENT B0 ;  /* 0x0000000000007941 */ /* 0x000fea0003800200 */
.L_x_104:
[----:B------:R-:W1:Y:S01]  /*0490*/  LDCU.64 UR6, c[0x0][0x3a8] ;  /* 0x00007500ff0677ac */ /* 0x000e620008000a00 */
[----:B------:R-:W-:-:S04]  /*04a0*/  IADD3 R20, PT, PT, R23, R20, RZ ;  /* 0x0000001417147210 */ /* 0x000fc80007ffe0ff */
[----:B------:R-:W-:Y:S02]  /*04b0*/  SHF.R.S32.HI R2, RZ, 0x1f, R20 ;  /* 0x0000001fff027819 */ /* 0x000fe40000011414 */
[----:B-1----:R-:W-:-:S04]  /*04c0*/  ISETP.GE.U32.AND P0, PT, R20, UR6, PT ;  /* 0x0000000614007c0c */ /* 0x002fc8000bf06070 */
[----:B------:R-:W-:-:S13]  /*04d0*/  ISETP.GE.U32.AND.EX P0, PT, R2, UR7, PT, P0 ;  /* 0x0000000702007c0c */ /* 0x000fda000bf06100 */
[----:B------:R-:W-:Y:S05]  /*04e0*/  @!P0 BRA `(.L_x_110) ;  /* 0xfffffffc00308947 */ /* 0x000fea000383ffff */
[----:B------:R-:W-:Y:S05]  /*04f0*/  EXIT ;  /* 0x000000000000794d */ /* 0x000fea0003800000 */
.L_x_111:
        /* <DEDUP_REMOVED lines=16> */
.L_x_122:


//--------------------- .nv.global.init           --------------------------
	.section	.nv.global.init,"aw",@progbits
	.align	16
.nv.global.init:
	.type		__cudart_sin_cos_coeffs,@object
	.size		__cudart_sin_cos_coeffs,(__cudart_i2opi_d - __cudart_sin_cos_coeffs)
__cudart_sin_cos_coeffs:
        /*0000*/ 	.byte	0x46, 0xd2, 0xb0, 0x2c, 0xf1, 0xe5, 0x5a, 0xbe, 0x92, 0xe3, 0xac, 0x69, 0xe3, 0x1d, 0xc7, 0x3e
        /*0010*/ 	.byte	0xa1, 0x62, 0xdb, 0x19, 0xa0, 0x01, 0x2a, 0xbf, 0x18, 0x08, 0x11, 0x11, 0x11, 0x11, 0x81, 0x3f
        /*0020*/ 	.byte	0x54, 0x55, 0x55, 0x55, 0x55, 0x55, 0xc5, 0xbf, 0x00, 0x00, 0x00, 0x00, 0x00, 0x00, 0x00, 0x00
        /*0030*/ 	.byte	0x00, 0x00, 0x00, 0x00, 0x00, 0x00, 0x00, 0x00, 0x64, 0x81, 0xfd, 0x20, 0x83, 0xff, 0xa8, 0xbd
        /*0040*/ 	.byte	0x28, 0x85, 0xef, 0xc1, 0xa7, 0xee, 0x21, 0x3e, 0xd9, 0xe6, 0x06, 0x8e, 0x4f, 0x7e, 0x92, 0xbe
        /*0050*/ 	.byte	0xe9, 0xbc, 0xdd, 0x19, 0xa0, 0x01, 0xfa, 0x3e, 0x47, 0x5d, 0xc1, 0x16, 0x6c, 0xc1, 0x56, 0xbf
        /*0060*/ 	.byte	0x51, 0x55, 0x55, 0x55, 0x55, 0x55, 0xa5, 0x3f, 0x00, 0x00, 0x00, 0x00, 0x00, 0x00, 0xe0, 0xbf
        /*0070*/ 	.byte	0x00, 0x00, 0x00, 0x00, 0x00, 0x00, 0xf0, 0x3f, 0x00, 0x00, 0x00, 0x00, 0x00, 0x00, 0x00, 0x00
	.type		__cudart_i2opi_d,@object
	.size		__cudart_i2opi_d,(__cudart_i2opi_f - __cudart_i2opi_d)
__cudart_i2opi_d:
        /* <DEDUP_REMOVED lines=9> */
	.type		__cudart_i2opi_f,@object
	.size		__cudart_i2opi_f,(.L_0 - __cudart_i2opi_f)
__cudart_i2opi_f:
        /*0110*/ 	.byte	0x41, 0x90, 0x43, 0x3c, 0x99, 0x95, 0x62, 0xdb, 0xc0, 0xdd, 0x34, 0xf5, 0xd1, 0x57, 0x27, 0xfc
        /*0120*/ 	.byte	0x29, 0x15, 0x44, 0x4e, 0x6e, 0x83, 0xf9, 0xa2
.L_0:


//--------------------- .nv.shared.reserved.0     --------------------------
	.section	.nv.shared.reserved.0,"aw",@nobits
	.weak		__nv_reservedSMEM_offset_0_alias
	.size		__nv_reservedSMEM_offset_0_alias, 0, 64
	.other		__nv_reservedSMEM_offset_0_alias,@"STO_CUDA_RESERVED_SHARED STV_DEFAULT"
__nv_reservedSMEM_offset_0_alias:
	.zero		0
	.zero		64


//--------------------- .nv.constant0.kernel_fdshift_float --------------------------
	.section	.nv.constant0.kernel_fdshift_float,"a",@progbits
	.sectionflags	@""
	.align	4
.nv.constant0.kernel_fdshift_float:
	.zero		976


//--------------------- .nv.constant0.kernel_fdshift_double --------------------------
	.section	.nv.constant0.kernel_fdshift_double,"a",@progbits
	.sectionflags	@""
	.align	4
.nv.constant0.kernel_fdshift_double:
	.zero		984


//--------------------- .nv.constant0.kernel_calcNumDenom_pixels_float --------------------------
	.section	.nv.constant0.kernel_calcNumDenom_pixels_float,"a",@progbits
	.sectionflags	@""
	.align	4
.nv.constant0.kernel_calcNumDenom_pixels_float:
	.zero		992


//--------------------- .nv.constant0.kernel_calcNumDenom_pixels_double --------------------------
	.section	.nv.constant0.kernel_calcNumDenom_pixels_double,"a",@progbits
	.sectionflags	@""
	.align	4
.nv.constant0.kernel_calcNumDenom_pixels_double:
	.zero		992


//--------------------- .nv.constant0.kernel_calcNumDenom_intensity_float --------------------------
	.section	.nv.constant0.kernel_calcNumDenom_intensity_float,"a",@progbits
	.sectionflags	@""
	.align	4
.nv.constant0.kernel_calcNumDenom_intensity_float:
	.zero		992


//--------------------- .nv.constant0.kernel_calcNumDenom_intensity_double --------------------------
	.section	.nv.constant0.kernel_calcNumDenom_intensity_double,"a",@progbits
	.sectionflags	@""
	.align	4
.nv.constant0.kernel_calcNumDenom_intensity_double:
	.zero		992


//--------------------- .nv.constant0.kernel_conv_components_float --------------------------
	.section	.nv.constant0.kernel_conv_components_float,"a",@progbits
	.sectionflags	@""
	.align	4
.nv.constant0.kernel_conv_components_float:
	.zero		952


//--------------------- .nv.constant0.kernel_conv_components_double --------------------------
	.section	.nv.constant0.kernel_conv_components_double,"a",@progbits
	.sectionflags	@""
	.align	4
.nv.constant0.kernel_conv_components_double:
	.zero		952


//--------------------- SYMBOLS --------------------------

	.type		.nv.reservedSmem.offset0,@object
	.size		.nv.reservedSmem.offset0,0x4
